//
// Generated by NVIDIA NVVM Compiler
//
// Compiler Build ID: CL-36424714
// Cuda compilation tools, release 13.0, V13.0.88
// Based on NVVM 20.0.0
//

.version 9.0
.target sm_100
.address_size 64

	// .globl	_Z14scatter_chargePfS_S_S_f
.global .align 4 .b8 precalc_xorwow_matrix[102400];
.global .align 4 .b8 precalc_xorwow_offset_matrix[102400];
.global .align 4 .b8 mrg32k3aM1[2304];
.global .align 4 .b8 mrg32k3aM2[2304];
.global .align 4 .b8 mrg32k3aM1SubSeq[2016];
.global .align 4 .b8 mrg32k3aM2SubSeq[2016];
.global .align 4 .b8 mrg32k3aM1Seq[2304];
.global .align 4 .b8 mrg32k3aM2Seq[2304];
.const .align 8 .b8 __cr_lgamma_table[72];

.visible .entry _Z14scatter_chargePfS_S_S_f(
	.param .u64 .ptr .align 1 _Z14scatter_chargePfS_S_S_f_param_0,
	.param .u64 .ptr .align 1 _Z14scatter_chargePfS_S_S_f_param_1,
	.param .u64 .ptr .align 1 _Z14scatter_chargePfS_S_S_f_param_2,
	.param .u64 .ptr .align 1 _Z14scatter_chargePfS_S_S_f_param_3,
	.param .f32 _Z14scatter_chargePfS_S_S_f_param_4
)
{
	.reg .b32 	%r<19>;
	.reg .b32 	%f<46>;
	.reg .b64 	%rd<17>;

	ld.param.u64 	%rd1, [_Z14scatter_chargePfS_S_S_f_param_0];
	ld.param.u64 	%rd2, [_Z14scatter_chargePfS_S_S_f_param_1];
	ld.param.u64 	%rd3, [_Z14scatter_chargePfS_S_S_f_param_2];
	ld.param.u64 	%rd4, [_Z14scatter_chargePfS_S_S_f_param_3];
	ld.param.f32 	%f1, [_Z14scatter_chargePfS_S_S_f_param_4];
	cvta.to.global.u64 	%rd5, %rd4;
	cvta.to.global.u64 	%rd6, %rd3;
	cvta.to.global.u64 	%rd7, %rd2;
	cvta.to.global.u64 	%rd8, %rd1;
	mov.u32 	%r1, %ctaid.x;
	mov.u32 	%r2, %ntid.x;
	mov.u32 	%r3, %tid.x;
	mad.lo.s32 	%r4, %r1, %r2, %r3;
	mul.wide.s32 	%rd9, %r4, 4;
	add.s64 	%rd10, %rd8, %rd9;
	ld.global.f32 	%f2, [%rd10];
	mul.f32 	%f3, %f2, 0f41800000;
	cvt.rzi.s32.f32 	%r5, %f3;
	cvt.rn.f32.s32 	%f4, %r5;
	mul.f32 	%f5, %f4, 0f3D800000;
	sub.f32 	%f6, %f2, %f5;
	mul.f32 	%f7, %f6, 0f41800000;
	mov.f32 	%f8, 0f3F800000;
	sub.f32 	%f9, %f8, %f7;
	add.s64 	%rd11, %rd7, %rd9;
	ld.global.f32 	%f10, [%rd11];
	mul.f32 	%f11, %f10, 0f41800000;
	cvt.rzi.s32.f32 	%r6, %f11;
	cvt.rn.f32.s32 	%f12, %r6;
	mul.f32 	%f13, %f12, 0f3D800000;
	sub.f32 	%f14, %f10, %f13;
	mul.f32 	%f15, %f14, 0f41800000;
	sub.f32 	%f16, %f8, %f15;
	add.s64 	%rd12, %rd6, %rd9;
	ld.global.f32 	%f17, [%rd12];
	mul.f32 	%f18, %f17, 0f41800000;
	cvt.rzi.s32.f32 	%r7, %f18;
	cvt.rn.f32.s32 	%f19, %r7;
	mul.f32 	%f20, %f19, 0f3D800000;
	sub.f32 	%f21, %f17, %f20;
	mul.f32 	%f22, %f21, 0f41800000;
	sub.f32 	%f23, %f8, %f22;
	shr.s32 	%r8, %r5, 31;
	shr.u32 	%r9, %r8, 28;
	add.s32 	%r10, %r5, %r9;
	and.b32  	%r11, %r10, -16;
	sub.s32 	%r12, %r5, %r11;
	mul.wide.s32 	%rd13, %r12, 4;
	add.s64 	%rd14, %rd5, %rd13;
	mul.f32 	%f24, %f1, %f9;
	mul.f32 	%f25, %f24, %f16;
	mul.f32 	%f26, %f25, %f23;
	atom.global.add.f32 	%f27, [%rd14], %f26;
	add.s32 	%r13, %r5, 1;
	shr.s32 	%r14, %r13, 31;
	shr.u32 	%r15, %r14, 28;
	add.s32 	%r16, %r13, %r15;
	and.b32  	%r17, %r16, -16;
	sub.s32 	%r18, %r13, %r17;
	mul.wide.s32 	%rd15, %r18, 4;
	add.s64 	%rd16, %rd5, %rd15;
	mul.f32 	%f28, %f1, %f7;
	mul.f32 	%f29, %f28, %f16;
	mul.f32 	%f30, %f29, %f23;
	atom.global.add.f32 	%f31, [%rd16], %f30;
	mul.f32 	%f32, %f15, %f24;
	mul.f32 	%f33, %f32, %f23;
	atom.global.add.f32 	%f34, [%rd14], %f33;
	mul.f32 	%f35, %f22, %f25;
	atom.global.add.f32 	%f36, [%rd14], %f35;
	mul.f32 	%f37, %f28, %f15;
	mul.f32 	%f38, %f37, %f23;
	atom.global.add.f32 	%f39, [%rd16], %f38;
	mul.f32 	%f40, %f22, %f29;
	atom.global.add.f32 	%f41, [%rd16], %f40;
	mul.f32 	%f42, %f22, %f32;
	atom.global.add.f32 	%f43, [%rd14], %f42;
	mul.f32 	%f44, %f37, %f22;
	atom.global.add.f32 	%f45, [%rd16], %f44;
	ret;

}
	// .globl	_Z18InitParticleArraysPfS_S_S_S_S_
.visible .entry _Z18InitParticleArraysPfS_S_S_S_S_(
	.param .u64 .ptr .align 1 _Z18InitParticleArraysPfS_S_S_S_S__param_0,
	.param .u64 .ptr .align 1 _Z18InitParticleArraysPfS_S_S_S_S__param_1,
	.param .u64 .ptr .align 1 _Z18InitParticleArraysPfS_S_S_S_S__param_2,
	.param .u64 .ptr .align 1 _Z18InitParticleArraysPfS_S_S_S_S__param_3,
	.param .u64 .ptr .align 1 _Z18InitParticleArraysPfS_S_S_S_S__param_4,
	.param .u64 .ptr .align 1 _Z18InitParticleArraysPfS_S_S_S_S__param_5
)
{
	.reg .pred 	%p<2>;
	.reg .b32 	%r<17>;
	.reg .b32 	%f<8>;
	.reg .b64 	%rd<20>;

	ld.param.u64 	%rd1, [_Z18InitParticleArraysPfS_S_S_S_S__param_0];
	ld.param.u64 	%rd2, [_Z18InitParticleArraysPfS_S_S_S_S__param_1];
	ld.param.u64 	%rd3, [_Z18InitParticleArraysPfS_S_S_S_S__param_2];
	ld.param.u64 	%rd4, [_Z18InitParticleArraysPfS_S_S_S_S__param_3];
	ld.param.u64 	%rd5, [_Z18InitParticleArraysPfS_S_S_S_S__param_4];
	ld.param.u64 	%rd6, [_Z18InitParticleArraysPfS_S_S_S_S__param_5];
	mov.u32 	%r2, %ntid.x;
	mov.u32 	%r3, %ctaid.x;
	mov.u32 	%r4, %tid.x;
	mad.lo.s32 	%r1, %r2, %r3, %r4;
	setp.gt.s32 	%p1, %r1, 2097151;
	@%p1 bra 	$L__BB1_2;
	cvta.to.global.u64 	%rd7, %rd1;
	cvta.to.global.u64 	%rd8, %rd2;
	cvta.to.global.u64 	%rd9, %rd3;
	cvta.to.global.u64 	%rd10, %rd4;
	cvta.to.global.u64 	%rd11, %rd5;
	cvta.to.global.u64 	%rd12, %rd6;
	shr.s32 	%r5, %r1, 31;
	shr.u32 	%r6, %r5, 25;
	add.s32 	%r7, %r1, %r6;
	and.b32  	%r8, %r7, -128;
	sub.s32 	%r9, %r1, %r8;
	cvt.rn.f32.s32 	%f1, %r9;
	mul.f32 	%f2, %f1, 0f3C000000;
	mul.wide.s32 	%rd13, %r1, 4;
	add.s64 	%rd14, %rd7, %rd13;
	st.global.f32 	[%rd14], %f2;
	shr.s32 	%r10, %r7, 7;
	cvt.rn.f32.s32 	%f3, %r10;
	mul.f32 	%f4, %f3, 0f3C000000;
	mul.f32 	%f5, %f4, 0f3C000000;
	add.s64 	%rd15, %rd8, %rd13;
	st.global.f32 	[%rd15], %f5;
	shr.u32 	%r11, %r5, 18;
	add.s32 	%r12, %r1, %r11;
	shr.s32 	%r13, %r12, 14;
	cvt.rn.f32.s32 	%f6, %r13;
	mul.f32 	%f7, %f6, 0f3C000000;
	add.s64 	%rd16, %rd9, %rd13;
	st.global.f32 	[%rd16], %f7;
	add.s64 	%rd17, %rd10, %rd13;
	mov.b32 	%r14, 1036831949;
	st.global.u32 	[%rd17], %r14;
	add.s64 	%rd18, %rd11, %rd13;
	mov.b32 	%r15, 1045220557;
	st.global.u32 	[%rd18], %r15;
	add.s64 	%rd19, %rd12, %rd13;
	mov.b32 	%r16, 1050253722;
	st.global.u32 	[%rd19], %r16;
$L__BB1_2:
	ret;

}
	// .globl	_Z19InitialVelocityStepPfS_S_S_S_S_
.visible .entry _Z19InitialVelocityStepPfS_S_S_S_S_(
	.param .u64 .ptr .align 1 _Z19InitialVelocityStepPfS_S_S_S_S__param_0,
	.param .u64 .ptr .align 1 _Z19InitialVelocityStepPfS_S_S_S_S__param_1,
	.param .u64 .ptr .align 1 _Z19InitialVelocityStepPfS_S_S_S_S__param_2,
	.param .u64 .ptr .align 1 _Z19InitialVelocityStepPfS_S_S_S_S__param_3,
	.param .u64 .ptr .align 1 _Z19InitialVelocityStepPfS_S_S_S_S__param_4,
	.param .u64 .ptr .align 1 _Z19InitialVelocityStepPfS_S_S_S_S__param_5
)
{
	.reg .b32 	%r<5>;
	.reg .b32 	%f<16>;
	.reg .b64 	%rd<20>;

	ld.param.u64 	%rd1, [_Z19InitialVelocityStepPfS_S_S_S_S__param_0];
	ld.param.u64 	%rd2, [_Z19InitialVelocityStepPfS_S_S_S_S__param_1];
	ld.param.u64 	%rd3, [_Z19InitialVelocityStepPfS_S_S_S_S__param_2];
	ld.param.u64 	%rd4, [_Z19InitialVelocityStepPfS_S_S_S_S__param_3];
	ld.param.u64 	%rd5, [_Z19InitialVelocityStepPfS_S_S_S_S__param_4];
	ld.param.u64 	%rd6, [_Z19InitialVelocityStepPfS_S_S_S_S__param_5];
	cvta.to.global.u64 	%rd7, %rd6;
	cvta.to.global.u64 	%rd8, %rd3;
	cvta.to.global.u64 	%rd9, %rd5;
	cvta.to.global.u64 	%rd10, %rd2;
	cvta.to.global.u64 	%rd11, %rd4;
	cvta.to.global.u64 	%rd12, %rd1;
	mov.u32 	%r1, %ntid.x;
	mov.u32 	%r2, %ctaid.x;
	mov.u32 	%r3, %tid.x;
	mad.lo.s32 	%r4, %r1, %r2, %r3;
	mul.wide.s32 	%rd13, %r4, 4;
	add.s64 	%rd14, %rd12, %rd13;
	ld.global.f32 	%f1, [%rd14];
	add.f32 	%f2, %f1, 0fBF000000;
	add.f32 	%f3, %f2, %f2;
	add.s64 	%rd15, %rd11, %rd13;
	ld.global.f32 	%f4, [%rd15];
	fma.rn.f32 	%f5, %f3, 0f3BA3D70A, %f4;
	st.global.f32 	[%rd15], %f5;
	add.s64 	%rd16, %rd10, %rd13;
	ld.global.f32 	%f6, [%rd16];
	add.f32 	%f7, %f6, 0fBF000000;
	add.f32 	%f8, %f7, %f7;
	add.s64 	%rd17, %rd9, %rd13;
	ld.global.f32 	%f9, [%rd17];
	fma.rn.f32 	%f10, %f8, 0f3BA3D70A, %f9;
	st.global.f32 	[%rd17], %f10;
	add.s64 	%rd18, %rd8, %rd13;
	ld.global.f32 	%f11, [%rd18];
	add.f32 	%f12, %f11, 0fBF000000;
	add.f32 	%f13, %f12, %f12;
	add.s64 	%rd19, %rd7, %rd13;
	ld.global.f32 	%f14, [%rd19];
	fma.rn.f32 	%f15, %f13, 0f3BA3D70A, %f14;
	st.global.f32 	[%rd19], %f15;
	ret;

}
	// .globl	_Z14ParticleKernelPfS_S_S_S_S_
.visible .entry _Z14ParticleKernelPfS_S_S_S_S_(
	.param .u64 .ptr .align 1 _Z14ParticleKernelPfS_S_S_S_S__param_0,
	.param .u64 .ptr .align 1 _Z14ParticleKernelPfS_S_S_S_S__param_1,
	.param .u64 .ptr .align 1 _Z14ParticleKernelPfS_S_S_S_S__param_2,
	.param .u64 .ptr .align 1 _Z14ParticleKernelPfS_S_S_S_S__param_3,
	.param .u64 .ptr .align 1 _Z14ParticleKernelPfS_S_S_S_S__param_4,
	.param .u64 .ptr .align 1 _Z14ParticleKernelPfS_S_S_S_S__param_5
)
{
	.reg .pred 	%p<41>;
	.reg .b32 	%r<47>;
	.reg .b32 	%f<136>;
	.reg .b64 	%rd<22>;

	ld.param.u64 	%rd7, [_Z14ParticleKernelPfS_S_S_S_S__param_0];
	ld.param.u64 	%rd8, [_Z14ParticleKernelPfS_S_S_S_S__param_1];
	ld.param.u64 	%rd9, [_Z14ParticleKernelPfS_S_S_S_S__param_2];
	ld.param.u64 	%rd10, [_Z14ParticleKernelPfS_S_S_S_S__param_3];
	ld.param.u64 	%rd11, [_Z14ParticleKernelPfS_S_S_S_S__param_4];
	ld.param.u64 	%rd12, [_Z14ParticleKernelPfS_S_S_S_S__param_5];
	mov.u32 	%r26, %ntid.x;
	mov.u32 	%r27, %ctaid.x;
	mov.u32 	%r28, %tid.x;
	mad.lo.s32 	%r1, %r26, %r27, %r28;
	setp.gt.s32 	%p1, %r1, 2097151;
	@%p1 bra 	$L__BB3_35;
	cvta.to.global.u64 	%rd13, %rd7;
	cvta.to.global.u64 	%rd14, %rd10;
	mul.wide.s32 	%rd15, %r1, 4;
	add.s64 	%rd1, %rd13, %rd15;
	ld.global.f32 	%f43, [%rd1];
	add.s64 	%rd2, %rd14, %rd15;
	ld.global.f32 	%f44, [%rd2];
	fma.rn.f32 	%f1, %f44, 0f3C23D70A, %f43;
	abs.f32 	%f129, %f1;
	setp.lt.f32 	%p2, %f129, 0f3F800000;
	@%p2 bra 	$L__BB3_12;
	setp.gtu.f32 	%p3, %f129, 0f4B000000;
	@%p3 bra 	$L__BB3_9;
	mov.f32 	%f45, 0f3F800000;
	div.approx.f32 	%f46, %f129, %f45;
	cvt.rzi.f32.f32 	%f127, %f46;
	sub.f32 	%f4, %f129, %f127;
	mov.b32 	%r2, %f4;
	setp.lt.u32 	%p4, %r2, 1065353216;
	@%p4 bra 	$L__BB3_8;
	setp.lt.u32 	%p5, %r2, -2147483647;
	@%p5 bra 	$L__BB3_6;
	add.f32 	%f50, %f127, 0fBF800000;
	setp.lt.f32 	%p8, %f4, 0fBF800000;
	add.f32 	%f51, %f50, 0fBF800000;
	selp.f32 	%f127, %f51, %f50, %p8;
	bra.uni 	$L__BB3_8;
$L__BB3_6:
	add.f32 	%f127, %f127, 0f3F800000;
	setp.ltu.f32 	%p6, %f4, 0f40000000;
	@%p6 bra 	$L__BB3_8;
	add.f32 	%f47, %f127, 0f3F800000;
	add.f32 	%f48, %f4, 0fC0400000;
	setp.ge.f32 	%p7, %f48, 0f00000000;
	add.f32 	%f49, %f47, 0f3F800000;
	selp.f32 	%f127, %f49, %f47, %p7;
$L__BB3_8:
	sub.f32 	%f129, %f129, %f127;
	bra.uni 	$L__BB3_12;
$L__BB3_9:
	mov.b32 	%r3, %f129;
	and.b32  	%r29, %r3, 8388607;
	or.b32  	%r41, %r29, 1065353216;
	mov.b32 	%f128, %r41;
	and.b32  	%r30, %r3, -8388608;
	add.s32 	%r42, %r30, -1065353216;
	setp.eq.s32 	%p9, %r42, 0;
	@%p9 bra 	$L__BB3_11;
$L__BB3_10:
	min.u32 	%r31, %r42, 192937984;
	add.s32 	%r32, %r41, %r31;
	mov.b32 	%f52, %r32;
	sub.f32 	%f53, %f52, %f52;
	add.f32 	%f54, %f53, %f52;
	sub.f32 	%f55, %f52, %f54;
	mov.f32 	%f56, 0f3F800000;
	fma.rz.f32 	%f57, %f55, %f56, %f54;
	cvt.rzi.f32.f32 	%f58, %f57;
	sub.f32 	%f128, %f52, %f58;
	sub.s32 	%r42, %r42, %r31;
	mov.b32 	%r41, %f128;
	setp.ne.s32 	%p10, %r42, 0;
	setp.ne.s32 	%p11, %r41, 0;
	and.pred  	%p12, %p10, %p11;
	@%p12 bra 	$L__BB3_10;
$L__BB3_11:
	setp.gt.u32 	%p13, %r3, 2139095039;
	selp.f32 	%f60, 0f7FFFFFFF, 0f4B000000, %p13;
	mul.f32 	%f61, %f128, 0f34000000;
	mul.f32 	%f129, %f60, %f61;
$L__BB3_12:
	abs.f32 	%f62, %f129;
	setp.nan.f32 	%p14, %f62, %f62;
	copysign.f32 	%f63, %f1, %f129;
	selp.f32 	%f64, %f129, %f63, %p14;
	st.global.f32 	[%rd1], %f64;
	cvta.to.global.u64 	%rd16, %rd8;
	add.s64 	%rd3, %rd16, %rd15;
	ld.global.f32 	%f65, [%rd3];
	cvta.to.global.u64 	%rd18, %rd11;
	add.s64 	%rd4, %rd18, %rd15;
	ld.global.f32 	%f66, [%rd4];
	fma.rn.f32 	%f15, %f66, 0f3C23D70A, %f65;
	abs.f32 	%f132, %f15;
	setp.lt.f32 	%p15, %f132, 0f3F800000;
	@%p15 bra 	$L__BB3_23;
	setp.gtu.f32 	%p16, %f132, 0f4B000000;
	@%p16 bra 	$L__BB3_20;
	mov.f32 	%f67, 0f3F800000;
	div.approx.f32 	%f68, %f132, %f67;
	cvt.rzi.f32.f32 	%f130, %f68;
	sub.f32 	%f18, %f132, %f130;
	mov.b32 	%r10, %f18;
	setp.lt.u32 	%p17, %r10, 1065353216;
	@%p17 bra 	$L__BB3_19;
	setp.lt.u32 	%p18, %r10, -2147483647;
	@%p18 bra 	$L__BB3_17;
	add.f32 	%f72, %f130, 0fBF800000;
	setp.lt.f32 	%p21, %f18, 0fBF800000;
	add.f32 	%f73, %f72, 0fBF800000;
	selp.f32 	%f130, %f73, %f72, %p21;
	bra.uni 	$L__BB3_19;
$L__BB3_17:
	add.f32 	%f130, %f130, 0f3F800000;
	setp.ltu.f32 	%p19, %f18, 0f40000000;
	@%p19 bra 	$L__BB3_19;
	add.f32 	%f69, %f130, 0f3F800000;
	add.f32 	%f70, %f18, 0fC0400000;
	setp.ge.f32 	%p20, %f70, 0f00000000;
	add.f32 	%f71, %f69, 0f3F800000;
	selp.f32 	%f130, %f71, %f69, %p20;
$L__BB3_19:
	sub.f32 	%f132, %f132, %f130;
	bra.uni 	$L__BB3_23;
$L__BB3_20:
	mov.b32 	%r11, %f132;
	and.b32  	%r33, %r11, 8388607;
	or.b32  	%r43, %r33, 1065353216;
	mov.b32 	%f131, %r43;
	and.b32  	%r34, %r11, -8388608;
	add.s32 	%r44, %r34, -1065353216;
	setp.eq.s32 	%p22, %r44, 0;
	@%p22 bra 	$L__BB3_22;
$L__BB3_21:
	min.u32 	%r35, %r44, 192937984;
	add.s32 	%r36, %r43, %r35;
	mov.b32 	%f74, %r36;
	sub.f32 	%f75, %f74, %f74;
	add.f32 	%f76, %f75, %f74;
	sub.f32 	%f77, %f74, %f76;
	mov.f32 	%f78, 0f3F800000;
	fma.rz.f32 	%f79, %f77, %f78, %f76;
	cvt.rzi.f32.f32 	%f80, %f79;
	sub.f32 	%f131, %f74, %f80;
	sub.s32 	%r44, %r44, %r35;
	mov.b32 	%r43, %f131;
	setp.ne.s32 	%p23, %r44, 0;
	setp.ne.s32 	%p24, %r43, 0;
	and.pred  	%p25, %p23, %p24;
	@%p25 bra 	$L__BB3_21;
$L__BB3_22:
	setp.gt.u32 	%p26, %r11, 2139095039;
	selp.f32 	%f82, 0f7FFFFFFF, 0f4B000000, %p26;
	mul.f32 	%f83, %f131, 0f34000000;
	mul.f32 	%f132, %f82, %f83;
$L__BB3_23:
	abs.f32 	%f84, %f132;
	setp.nan.f32 	%p27, %f84, %f84;
	copysign.f32 	%f85, %f15, %f132;
	selp.f32 	%f86, %f132, %f85, %p27;
	st.global.f32 	[%rd3], %f86;
	cvta.to.global.u64 	%rd19, %rd9;
	add.s64 	%rd5, %rd19, %rd15;
	ld.global.f32 	%f87, [%rd5];
	cvta.to.global.u64 	%rd21, %rd12;
	add.s64 	%rd6, %rd21, %rd15;
	ld.global.f32 	%f88, [%rd6];
	fma.rn.f32 	%f29, %f88, 0f3C23D70A, %f87;
	abs.f32 	%f135, %f29;
	setp.lt.f32 	%p28, %f135, 0f3F800000;
	@%p28 bra 	$L__BB3_34;
	setp.gtu.f32 	%p29, %f135, 0f4B000000;
	@%p29 bra 	$L__BB3_31;
	mov.f32 	%f89, 0f3F800000;
	div.approx.f32 	%f90, %f135, %f89;
	cvt.rzi.f32.f32 	%f133, %f90;
	sub.f32 	%f32, %f135, %f133;
	mov.b32 	%r18, %f32;
	setp.lt.u32 	%p30, %r18, 1065353216;
	@%p30 bra 	$L__BB3_30;
	setp.lt.u32 	%p31, %r18, -2147483647;
	@%p31 bra 	$L__BB3_28;
	add.f32 	%f94, %f133, 0fBF800000;
	setp.lt.f32 	%p34, %f32, 0fBF800000;
	add.f32 	%f95, %f94, 0fBF800000;
	selp.f32 	%f133, %f95, %f94, %p34;
	bra.uni 	$L__BB3_30;
$L__BB3_28:
	add.f32 	%f133, %f133, 0f3F800000;
	setp.ltu.f32 	%p32, %f32, 0f40000000;
	@%p32 bra 	$L__BB3_30;
	add.f32 	%f91, %f133, 0f3F800000;
	add.f32 	%f92, %f32, 0fC0400000;
	setp.ge.f32 	%p33, %f92, 0f00000000;
	add.f32 	%f93, %f91, 0f3F800000;
	selp.f32 	%f133, %f93, %f91, %p33;
$L__BB3_30:
	sub.f32 	%f135, %f135, %f133;
	bra.uni 	$L__BB3_34;
$L__BB3_31:
	mov.b32 	%r19, %f135;
	and.b32  	%r37, %r19, 8388607;
	or.b32  	%r45, %r37, 1065353216;
	mov.b32 	%f134, %r45;
	and.b32  	%r38, %r19, -8388608;
	add.s32 	%r46, %r38, -1065353216;
	setp.eq.s32 	%p35, %r46, 0;
	@%p35 bra 	$L__BB3_33;
$L__BB3_32:
	min.u32 	%r39, %r46, 192937984;
	add.s32 	%r40, %r45, %r39;
	mov.b32 	%f96, %r40;
	sub.f32 	%f97, %f96, %f96;
	add.f32 	%f98, %f97, %f96;
	sub.f32 	%f99, %f96, %f98;
	mov.f32 	%f100, 0f3F800000;
	fma.rz.f32 	%f101, %f99, %f100, %f98;
	cvt.rzi.f32.f32 	%f102, %f101;
	sub.f32 	%f134, %f96, %f102;
	sub.s32 	%r46, %r46, %r39;
	mov.b32 	%r45, %f134;
	setp.ne.s32 	%p36, %r46, 0;
	setp.ne.s32 	%p37, %r45, 0;
	and.pred  	%p38, %p36, %p37;
	@%p38 bra 	$L__BB3_32;
$L__BB3_33:
	setp.gt.u32 	%p39, %r19, 2139095039;
	selp.f32 	%f104, 0f7FFFFFFF, 0f4B000000, %p39;
	mul.f32 	%f105, %f134, 0f34000000;
	mul.f32 	%f135, %f104, %f105;
$L__BB3_34:
	abs.f32 	%f106, %f135;
	setp.nan.f32 	%p40, %f106, %f106;
	copysign.f32 	%f107, %f29, %f135;
	selp.f32 	%f108, %f135, %f107, %p40;
	st.global.f32 	[%rd5], %f108;
	ld.global.f32 	%f109, [%rd1];
	add.f32 	%f110, %f109, 0fBF000000;
	add.f32 	%f111, %f110, %f110;
	mul.f32 	%f112, %f111, 0f3C23D70A;
	ld.global.f32 	%f113, [%rd2];
	sub.f32 	%f114, %f113, %f112;
	st.global.f32 	[%rd2], %f114;
	ld.global.f32 	%f115, [%rd3];
	add.f32 	%f116, %f115, 0fBF000000;
	add.f32 	%f117, %f116, %f116;
	mul.f32 	%f118, %f117, 0f3C23D70A;
	ld.global.f32 	%f119, [%rd4];
	sub.f32 	%f120, %f119, %f118;
	st.global.f32 	[%rd4], %f120;
	ld.global.f32 	%f121, [%rd5];
	add.f32 	%f122, %f121, 0fBF000000;
	add.f32 	%f123, %f122, %f122;
	mul.f32 	%f124, %f123, 0f3C23D70A;
	ld.global.f32 	%f125, [%rd6];
	sub.f32 	%f126, %f125, %f124;
	st.global.f32 	[%rd6], %f126;
$L__BB3_35:
	ret;

}


// ===== COMPILED SASS (sm_100) =====

	.target	sm_100

	.elftype	@"ET_EXEC"


//--------------------- .note.nv.tkinfo           --------------------------
	.section	.note.nv.tkinfo,"",@"SHT_NOTE"
	.sectionflags	@"SHF_NOTE_NV_TKINFO"
	.tkinfo
        /*0018*/ 	.word	0x00000002
        /*0030*/ 	.string	""
        /*0030*/ 	.string	"ptxas"
        /*0030*/ 	.string	"Cuda compilation tools, release 13.0, V13.0.88"
        /*0030*/ 	.string	"Build cuda_13.0.r13.0/compiler.36424714_0"
        /*0030*/ 	.string	"-arch sm_100 -m 64 "



//--------------------- .note.nv.cuinfo           --------------------------
	.section	.note.nv.cuinfo,"",@"SHT_NOTE"
	.sectionflags	@"SHF_NOTE_NV_CUINFO"
        /*0018*/ 	.short	0x0002
        /*001a*/ 	.short	0x0064
        /*001c*/ 	.short	0x0082
	.zero		2


//--------------------- .nv.info                  --------------------------
	.section	.nv.info,"",@"SHT_CUDA_INFO"
	.align	4


	//----- nvinfo : EIATTR_REGCOUNT
	.align		4
        /*0000*/ 	.byte	0x04, 0x2f
        /*0002*/ 	.short	(.L_10 - .L_9)
	.align		4
.L_9:
        /*0004*/ 	.word	index@(_Z14scatter_chargePfS_S_S_f)
        /*0008*/ 	.word	0x00000018


	//----- nvinfo : EIATTR_FRAME_SIZE
	.align		4
.L_10:
        /*000c*/ 	.byte	0x04, 0x11
        /*000e*/ 	.short	(.L_12 - .L_11)
	.align		4
.L_11:
        /*0010*/ 	.word	index@(_Z14scatter_chargePfS_S_S_f)
        /*0014*/ 	.word	0x00000000


	//----- nvinfo : EIATTR_REGCOUNT
	.align		4
.L_12:
        /*0018*/ 	.byte	0x04, 0x2f
        /*001a*/ 	.short	(.L_14 - .L_13)
	.align		4
.L_13:
        /*001c*/ 	.word	index@(_Z18InitParticleArraysPfS_S_S_S_S_)
        /*0020*/ 	.word	0x00000018


	//----- nvinfo : EIATTR_FRAME_SIZE
	.align		4
.L_14:
        /*0024*/ 	.byte	0x04, 0x11
        /*0026*/ 	.short	(.L_16 - .L_15)
	.align		4
.L_15:
        /*0028*/ 	.word	index@(_Z18InitParticleArraysPfS_S_S_S_S_)
        /*002c*/ 	.word	0x00000000


	//----- nvinfo : EIATTR_REGCOUNT
	.align		4
.L_16:
        /*0030*/ 	.byte	0x04, 0x2f
        /*0032*/ 	.short	(.L_18 - .L_17)
	.align		4
.L_17:
        /*0034*/ 	.word	index@(_Z19InitialVelocityStepPfS_S_S_S_S_)
        /*0038*/ 	.word	0x00000012


	//----- nvinfo : EIATTR_FRAME_SIZE
	.align		4
.L_18:
        /*003c*/ 	.byte	0x04, 0x11
        /*003e*/ 	.short	(.L_20 - .L_19)
	.align		4
.L_19:
        /*0040*/ 	.word	index@(_Z19InitialVelocityStepPfS_S_S_S_S_)
        /*0044*/ 	.word	0x00000000


	//----- nvinfo : EIATTR_REGCOUNT
	.align		4
.L_20:
        /*0048*/ 	.byte	0x04, 0x2f
        /*004a*/ 	.short	(.L_22 - .L_21)
	.align		4
.L_21:
        /*004c*/ 	.word	index@(_Z14ParticleKernelPfS_S_S_S_S_)
        /*0050*/ 	.word	0x00000016


	//----- nvinfo : EIATTR_FRAME_SIZE
	.align		4
.L_22:
        /*0054*/ 	.byte	0x04, 0x11
        /*0056*/ 	.short	(.L_24 - .L_23)
	.align		4
.L_23:
        /*0058*/ 	.word	index@(_Z14ParticleKernelPfS_S_S_S_S_)
        /*005c*/ 	.word	0x00000000


	//----- nvinfo : EIATTR_MIN_STACK_SIZE
	.align		4
.L_24:
        /*0060*/ 	.byte	0x04, 0x12
        /*0062*/ 	.short	(.L_26 - .L_25)
	.align		4
.L_25:
        /*0064*/ 	.word	index@(_Z14ParticleKernelPfS_S_S_S_S_)
        /*0068*/ 	.word	0x00000000


	//----- nvinfo : EIATTR_MIN_STACK_SIZE
	.align		4
.L_26:
        /*006c*/ 	.byte	0x04, 0x12
        /*006e*/ 	.short	(.L_28 - .L_27)
	.align		4
.L_27:
        /*0070*/ 	.word	index@(_Z19InitialVelocityStepPfS_S_S_S_S_)
        /*0074*/ 	.word	0x00000000


	//----- nvinfo : EIATTR_MIN_STACK_SIZE
	.align		4
.L_28:
        /*0078*/ 	.byte	0x04, 0x12
        /*007a*/ 	.short	(.L_30 - .L_29)
	.align		4
.L_29:
        /*007c*/ 	.word	index@(_Z18InitParticleArraysPfS_S_S_S_S_)
        /*0080*/ 	.word	0x00000000


	//----- nvinfo : EIATTR_MIN_STACK_SIZE
	.align		4
.L_30:
        /*0084*/ 	.byte	0x04, 0x12
        /*0086*/ 	.short	(.L_32 - .L_31)
	.align		4
.L_31:
        /*0088*/ 	.word	index@(_Z14scatter_chargePfS_S_S_f)
        /*008c*/ 	.word	0x00000000
.L_32:


//--------------------- .nv.compat                --------------------------
	.section	.nv.compat,"",@"SHT_CUDA_COMPAT_INFO"
	.align	4
        /*0000*/ 	.byte	0x02, 0x09, 0x00, 0x00, 0x02, 0x02, 0x01, 0x00, 0x02, 0x05, 0x05, 0x00, 0x03, 0x07, 0x01, 0x01
        /*0010*/ 	.byte	0x02, 0x03, 0x00, 0x00, 0x02, 0x06, 0x01, 0x00, 0x04, 0x0b, 0x08, 0x00, 0x01, 0x00, 0x00, 0x00
        /*0020*/ 	.byte	0x00, 0x00, 0x00, 0x00


//--------------------- .nv.info._Z14ParticleKernelPfS_S_S_S_S_ --------------------------
	.section	.nv.info._Z14ParticleKernelPfS_S_S_S_S_,"",@"SHT_CUDA_INFO"
	.sectionflags	@""
	.align	4


	//----- nvinfo : EIATTR_CUDA_API_VERSION
	.align		4
        /*0000*/ 	.byte	0x04, 0x37
        /*0002*/ 	.short	(.L_34 - .L_33)
.L_33:
        /*0004*/ 	.word	0x00000082


	//----- nvinfo : EIATTR_KPARAM_INFO
	.align		4
.L_34:
        /*0008*/ 	.byte	0x04, 0x17
        /*000a*/ 	.short	(.L_36 - .L_35)
.L_35:
        /*000c*/ 	.word	0x00000000
        /*0010*/ 	.short	0x0005
        /*0012*/ 	.short	0x0028
        /*0014*/ 	.byte	0x00, 0xf5, 0x21, 0x00


	//----- nvinfo : EIATTR_KPARAM_INFO
	.align		4
.L_36:
        /*0018*/ 	.byte	0x04, 0x17
        /*001a*/ 	.short	(.L_38 - .L_37)
.L_37:
        /*001c*/ 	.word	0x00000000
        /*0020*/ 	.short	0x0004
        /*0022*/ 	.short	0x0020
        /*0024*/ 	.byte	0x00, 0xf5, 0x21, 0x00


	//----- nvinfo : EIATTR_KPARAM_INFO
	.align		4
.L_38:
        /*0028*/ 	.byte	0x04, 0x17
        /*002a*/ 	.short	(.L_40 - .L_39)
.L_39:
        /*002c*/ 	.word	0x00000000
        /*0030*/ 	.short	0x0003
        /*0032*/ 	.short	0x0018
        /*0034*/ 	.byte	0x00, 0xf5, 0x21, 0x00


	//----- nvinfo : EIATTR_KPARAM_INFO
	.align		4
.L_40:
        /*0038*/ 	.byte	0x04, 0x17
        /*003a*/ 	.short	(.L_42 - .L_41)
.L_41:
        /*003c*/ 	.word	0x00000000
        /*0040*/ 	.short	0x0002
        /*0042*/ 	.short	0x0010
        /*0044*/ 	.byte	0x00, 0xf5, 0x21, 0x00


	//----- nvinfo : EIATTR_KPARAM_INFO
	.align		4
.L_42:
        /*0048*/ 	.byte	0x04, 0x17
        /*004a*/ 	.short	(.L_44 - .L_43)
.L_43:
        /*004c*/ 	.word	0x00000000
        /*0050*/ 	.short	0x0001
        /*0052*/ 	.short	0x0008
        /*0054*/ 	.byte	0x00, 0xf5, 0x21, 0x00


	//----- nvinfo : EIATTR_KPARAM_INFO
	.align		4
.L_44:
        /*0058*/ 	.byte	0x04, 0x17
        /*005a*/ 	.short	(.L_46 - .L_45)
.L_45:
        /*005c*/ 	.word	0x00000000
        /*0060*/ 	.short	0x0000
        /*0062*/ 	.short	0x0000
        /*0064*/ 	.byte	0x00, 0xf5, 0x21, 0x00


	//----- nvinfo : EIATTR_SPARSE_MMA_MASK
	.align		4
.L_46:
        /*0068*/ 	.byte	0x03, 0x50
        /*006a*/ 	.short	0x0000


	//----- nvinfo : EIATTR_MAXREG_COUNT
	.align		4
        /*006c*/ 	.byte	0x03, 0x1b
        /*006e*/ 	.short	0x00ff


	//----- nvinfo : EIATTR_MERCURY_ISA_VERSION
	.align		4
        /*0070*/ 	.byte	0x03, 0x5f
        /*0072*/ 	.short	0x0101


	//----- nvinfo : EIATTR_VRC_CTA_INIT_COUNT
	.align		4
        /*0074*/ 	.byte	0x02, 0x4a
	.zero		1
	.zero		1


	//----- nvinfo : EIATTR_EXIT_INSTR_OFFSETS
	.align		4
        /*0078*/ 	.byte	0x04, 0x1c
        /*007a*/ 	.short	(.L_48 - .L_47)


	//   ....[0]....
.L_47:
        /*007c*/ 	.word	0x00000060


	//   ....[1]....
        /*0080*/ 	.word	0x00000da0


	//----- nvinfo : EIATTR_CRS_STACK_SIZE
	.align		4
.L_48:
        /*0084*/ 	.byte	0x04, 0x1e
        /*0086*/ 	.short	(.L_50 - .L_49)
.L_49:
        /*0088*/ 	.word	0x00000000


	//----- nvinfo : EIATTR_CBANK_PARAM_SIZE
	.align		4
.L_50:
        /*008c*/ 	.byte	0x03, 0x19
        /*008e*/ 	.short	0x0030


	//----- nvinfo : EIATTR_PARAM_CBANK
	.align		4
        /*0090*/ 	.byte	0x04, 0x0a
        /*0092*/ 	.short	(.L_52 - .L_51)
	.align		4
.L_51:
        /*0094*/ 	.word	index@(.nv.constant0._Z14ParticleKernelPfS_S_S_S_S_)
        /*0098*/ 	.short	0x0380
        /*009a*/ 	.short	0x0030


	//----- nvinfo : EIATTR_SW_WAR
	.align		4
.L_52:
        /*009c*/ 	.byte	0x04, 0x36
        /*009e*/ 	.short	(.L_54 - .L_53)
.L_53:
        /*00a0*/ 	.word	0x00000008
.L_54:


//--------------------- .nv.info._Z19InitialVelocityStepPfS_S_S_S_S_ --------------------------
	.section	.nv.info._Z19InitialVelocityStepPfS_S_S_S_S_,"",@"SHT_CUDA_INFO"
	.sectionflags	@""
	.align	4


	//----- nvinfo : EIATTR_CUDA_API_VERSION
	.align		4
        /*0000*/ 	.byte	0x04, 0x37
        /*0002*/ 	.short	(.L_56 - .L_55)
.L_55:
        /*0004*/ 	.word	0x00000082


	//----- nvinfo : EIATTR_KPARAM_INFO
	.align		4
.L_56:
        /*0008*/ 	.byte	0x04, 0x17
        /*000a*/ 	.short	(.L_58 - .L_57)
.L_57:
        /*000c*/ 	.word	0x00000000
        /*0010*/ 	.short	0x0005
        /*0012*/ 	.short	0x0028
        /*0014*/ 	.byte	0x00, 0xf5, 0x21, 0x00


	//----- nvinfo : EIATTR_KPARAM_INFO
	.align		4
.L_58:
        /*0018*/ 	.byte	0x04, 0x17
        /*001a*/ 	.short	(.L_60 - .L_59)
.L_59:
        /*001c*/ 	.word	0x00000000
        /*0020*/ 	.short	0x0004
        /*0022*/ 	.short	0x0020
        /*0024*/ 	.byte	0x00, 0xf5, 0x21, 0x00


	//----- nvinfo : EIATTR_KPARAM_INFO
	.align		4
.L_60:
        /*0028*/ 	.byte	0x04, 0x17
        /*002a*/ 	.short	(.L_62 - .L_61)
.L_61:
        /*002c*/ 	.word	0x00000000
        /*0030*/ 	.short	0x0003
        /*0032*/ 	.short	0x0018
        /*0034*/ 	.byte	0x00, 0xf5, 0x21, 0x00


	//----- nvinfo : EIATTR_KPARAM_INFO
	.align		4
.L_62:
        /*0038*/ 	.byte	0x04, 0x17
        /*003a*/ 	.short	(.L_64 - .L_63)
.L_63:
        /*003c*/ 	.word	0x00000000
        /*0040*/ 	.short	0x0002
        /*0042*/ 	.short	0x0010
        /*0044*/ 	.byte	0x00, 0xf5, 0x21, 0x00


	//----- nvinfo : EIATTR_KPARAM_INFO
	.align		4
.L_64:
        /*0048*/ 	.byte	0x04, 0x17
        /*004a*/ 	.short	(.L_66 - .L_65)
.L_65:
        /*004c*/ 	.word	0x00000000
        /*0050*/ 	.short	0x0001
        /*0052*/ 	.short	0x0008
        /*0054*/ 	.byte	0x00, 0xf5, 0x21, 0x00


	//----- nvinfo : EIATTR_KPARAM_INFO
	.align		4
.L_66:
        /*0058*/ 	.byte	0x04, 0x17
        /*005a*/ 	.short	(.L_68 - .L_67)
.L_67:
        /*005c*/ 	.word	0x00000000
        /*0060*/ 	.short	0x0000
        /*0062*/ 	.short	0x0000
        /*0064*/ 	.byte	0x00, 0xf5, 0x21, 0x00


	//----- nvinfo : EIATTR_SPARSE_MMA_MASK
	.align		4
.L_68:
        /*0068*/ 	.byte	0x03, 0x50
        /*006a*/ 	.short	0x0000


	//----- nvinfo : EIATTR_MAXREG_COUNT
	.align		4
        /*006c*/ 	.byte	0x03, 0x1b
        /*006e*/ 	.short	0x00ff


	//----- nvinfo : EIATTR_MERCURY_ISA_VERSION
	.align		4
        /*0070*/ 	.byte	0x03, 0x5f
        /*0072*/ 	.short	0x0101


	//----- nvinfo : EIATTR_VRC_CTA_INIT_COUNT
	.align		4
        /*0074*/ 	.byte	0x02, 0x4a
	.zero		1
	.zero		1


	//----- nvinfo : EIATTR_EXIT_INSTR_OFFSETS
	.align		4
        /*0078*/ 	.byte	0x04, 0x1c
        /*007a*/ 	.short	(.L_70 - .L_69)


	//   ....[0]....
.L_69:
        /*007c*/ 	.word	0x00000240


	//----- nvinfo : EIATTR_CBANK_PARAM_SIZE
	.align		4
.L_70:
        /*0080*/ 	.byte	0x03, 0x19
        /*0082*/ 	.short	0x0030


	//----- nvinfo : EIATTR_PARAM_CBANK
	.align		4
        /*0084*/ 	.byte	0x04, 0x0a
        /*0086*/ 	.short	(.L_72 - .L_71)
	.align		4
.L_71:
        /*0088*/ 	.word	index@(.nv.constant0._Z19InitialVelocityStepPfS_S_S_S_S_)
        /*008c*/ 	.short	0x0380
        /*008e*/ 	.short	0x0030


	//----- nvinfo : EIATTR_SW_WAR
	.align		4
.L_72:
        /*0090*/ 	.byte	0x04, 0x36
        /*0092*/ 	.short	(.L_74 - .L_73)
.L_73:
        /*0094*/ 	.word	0x00000008
.L_74:


//--------------------- .nv.info._Z18InitParticleArraysPfS_S_S_S_S_ --------------------------
	.section	.nv.info._Z18InitParticleArraysPfS_S_S_S_S_,"",@"SHT_CUDA_INFO"
	.sectionflags	@""
	.align	4


	//----- nvinfo : EIATTR_CUDA_API_VERSION
	.align		4
        /*0000*/ 	.byte	0x04, 0x37
        /*0002*/ 	.short	(.L_76 - .L_75)
.L_75:
        /*0004*/ 	.word	0x00000082


	//----- nvinfo : EIATTR_KPARAM_INFO
	.align		4
.L_76:
        /*0008*/ 	.byte	0x04, 0x17
        /*000a*/ 	.short	(.L_78 - .L_77)
.L_77:
        /*000c*/ 	.word	0x00000000
        /*0010*/ 	.short	0x0005
        /*0012*/ 	.short	0x0028
        /*0014*/ 	.byte	0x00, 0xf5, 0x21, 0x00


	//----- nvinfo : EIATTR_KPARAM_INFO
	.align		4
.L_78:
        /*0018*/ 	.byte	0x04, 0x17
        /*001a*/ 	.short	(.L_80 - .L_79)
.L_79:
        /*001c*/ 	.word	0x00000000
        /*0020*/ 	.short	0x0004
        /*0022*/ 	.short	0x0020
        /*0024*/ 	.byte	0x00, 0xf5, 0x21, 0x00


	//----- nvinfo : EIATTR_KPARAM_INFO
	.align		4
.L_80:
        /*0028*/ 	.byte	0x04, 0x17
        /*002a*/ 	.short	(.L_82 - .L_81)
.L_81:
        /*002c*/ 	.word	0x00000000
        /*0030*/ 	.short	0x0003
        /*0032*/ 	.short	0x0018
        /*0034*/ 	.byte	0x00, 0xf5, 0x21, 0x00


	//----- nvinfo : EIATTR_KPARAM_INFO
	.align		4
.L_82:
        /*0038*/ 	.byte	0x04, 0x17
        /*003a*/ 	.short	(.L_84 - .L_83)
.L_83:
        /*003c*/ 	.word	0x00000000
        /*0040*/ 	.short	0x0002
        /*0042*/ 	.short	0x0010
        /*0044*/ 	.byte	0x00, 0xf5, 0x21, 0x00


	//----- nvinfo : EIATTR_KPARAM_INFO
	.align		4
.L_84:
        /*0048*/ 	.byte	0x04, 0x17
        /*004a*/ 	.short	(.L_86 - .L_85)
.L_85:
        /*004c*/ 	.word	0x00000000
        /*0050*/ 	.short	0x0001
        /*0052*/ 	.short	0x0008
        /*0054*/ 	.byte	0x00, 0xf5, 0x21, 0x00


	//----- nvinfo : EIATTR_KPARAM_INFO
	.align		4
.L_86:
        /*0058*/ 	.byte	0x04, 0x17
        /*005a*/ 	.short	(.L_88 - .L_87)
.L_87:
        /*005c*/ 	.word	0x00000000
        /*0060*/ 	.short	0x0000
        /*0062*/ 	.short	0x0000
        /*0064*/ 	.byte	0x00, 0xf5, 0x21, 0x00


	//----- nvinfo : EIATTR_SPARSE_MMA_MASK
	.align		4
.L_88:
        /*0068*/ 	.byte	0x03, 0x50
        /*006a*/ 	.short	0x0000


	//----- nvinfo : EIATTR_MAXREG_COUNT
	.align		4
        /*006c*/ 	.byte	0x03, 0x1b
        /*006e*/ 	.short	0x00ff


	//----- nvinfo : EIATTR_MERCURY_ISA_VERSION
	.align		4
        /*0070*/ 	.byte	0x03, 0x5f
        /*0072*/ 	.short	0x0101


	//----- nvinfo : EIATTR_VRC_CTA_INIT_COUNT
	.align		4
        /*0074*/ 	.byte	0x02, 0x4a
	.zero		1
	.zero		1


	//----- nvinfo : EIATTR_EXIT_INSTR_OFFSETS
	.align		4
        /*0078*/ 	.byte	0x04, 0x1c
        /*007a*/ 	.short	(.L_90 - .L_89)


	//   ....[0]....
.L_89:
        /*007c*/ 	.word	0x00000060


	//   ....[1]....
        /*0080*/ 	.word	0x000002b0


	//----- nvinfo : EIATTR_CBANK_PARAM_SIZE
	.align		4
.L_90:
        /*0084*/ 	.byte	0x03, 0x19
        /*0086*/ 	.short	0x0030


	//----- nvinfo : EIATTR_PARAM_CBANK
	.align		4
        /*0088*/ 	.byte	0x04, 0x0a
        /*008a*/ 	.short	(.L_92 - .L_91)
	.align		4
.L_91:
        /*008c*/ 	.word	index@(.nv.constant0._Z18InitParticleArraysPfS_S_S_S_S_)
        /*0090*/ 	.short	0x0380
        /*0092*/ 	.short	0x0030


	//----- nvinfo : EIATTR_SW_WAR
	.align		4
.L_92:
        /*0094*/ 	.byte	0x04, 0x36
        /*0096*/ 	.short	(.L_94 - .L_93)
.L_93:
        /*0098*/ 	.word	0x00000008
.L_94:


//--------------------- .nv.info._Z14scatter_chargePfS_S_S_f --------------------------
	.section	.nv.info._Z14scatter_chargePfS_S_S_f,"",@"SHT_CUDA_INFO"
	.sectionflags	@""
	.align	4


	//----- nvinfo : EIATTR_CUDA_API_VERSION
	.align		4
        /*0000*/ 	.byte	0x04, 0x37
        /*0002*/ 	.short	(.L_96 - .L_95)
.L_95:
        /*0004*/ 	.word	0x00000082


	//----- nvinfo : EIATTR_KPARAM_INFO
	.align		4
.L_96:
        /*0008*/ 	.byte	0x04, 0x17
        /*000a*/ 	.short	(.L_98 - .L_97)
.L_97:
        /*000c*/ 	.word	0x00000000
        /*0010*/ 	.short	0x0004
        /*0012*/ 	.short	0x0020
        /*0014*/ 	.byte	0x00, 0xf0, 0x11, 0x00


	//----- nvinfo : EIATTR_KPARAM_INFO
	.align		4
.L_98:
        /*0018*/ 	.byte	0x04, 0x17
        /*001a*/ 	.short	(.L_100 - .L_99)
.L_99:
        /*001c*/ 	.word	0x00000000
        /*0020*/ 	.short	0x0003
        /*0022*/ 	.short	0x0018
        /*0024*/ 	.byte	0x00, 0xf5, 0x21, 0x00


	//----- nvinfo : EIATTR_KPARAM_INFO
	.align		4
.L_100:
        /*0028*/ 	.byte	0x04, 0x17
        /*002a*/ 	.short	(.L_102 - .L_101)
.L_101:
        /*002c*/ 	.word	0x00000000
        /*0030*/ 	.short	0x0002
        /*0032*/ 	.short	0x0010
        /*0034*/ 	.byte	0x00, 0xf5, 0x21, 0x00


	//----- nvinfo : EIATTR_KPARAM_INFO
	.align		4
.L_102:
        /*0038*/ 	.byte	0x04, 0x17
        /*003a*/ 	.short	(.L_104 - .L_103)
.L_103:
        /*003c*/ 	.word	0x00000000
        /*0040*/ 	.short	0x0001
        /*0042*/ 	.short	0x0008
        /*0044*/ 	.byte	0x00, 0xf5, 0x21, 0x00


	//----- nvinfo : EIATTR_KPARAM_INFO
	.align		4
.L_104:
        /*0048*/ 	.byte	0x04, 0x17
        /*004a*/ 	.short	(.L_106 - .L_105)
.L_105:
        /*004c*/ 	.word	0x00000000
        /*0050*/ 	.short	0x0000
        /*0052*/ 	.short	0x0000
        /*0054*/ 	.byte	0x00, 0xf5, 0x21, 0x00


	//----- nvinfo : EIATTR_SPARSE_MMA_MASK
	.align		4
.L_106:
        /*0058*/ 	.byte	0x03, 0x50
        /*005a*/ 	.short	0x0000


	//----- nvinfo : EIATTR_MAXREG_COUNT
	.align		4
        /*005c*/ 	.byte	0x03, 0x1b
        /*005e*/ 	.short	0x00ff


	//----- nvinfo : EIATTR_MERCURY_ISA_VERSION
	.align		4
        /*0060*/ 	.byte	0x03, 0x5f
        /*0062*/ 	.short	0x0101


	//----- nvinfo : EIATTR_VRC_CTA_INIT_COUNT
	.align		4
        /*0064*/ 	.byte	0x02, 0x4a
	.zero		1
	.zero		1


	//----- nvinfo : EIATTR_EXIT_INSTR_OFFSETS
	.align		4
        /*0068*/ 	.byte	0x04, 0x1c
        /*006a*/ 	.short	(.L_108 - .L_107)


	//   ....[0]....
.L_107:
        /*006c*/ 	.word	0x00000440


	//----- nvinfo : EIATTR_CBANK_PARAM_SIZE
	.align		4
.L_108:
        /*0070*/ 	.byte	0x03, 0x19
        /*0072*/ 	.short	0x0024


	//----- nvinfo : EIATTR_PARAM_CBANK
	.align		4
        /*0074*/ 	.byte	0x04, 0x0a
        /*0076*/ 	.short	(.L_110 - .L_109)
	.align		4
.L_109:
        /*0078*/ 	.word	index@(.nv.constant0._Z14scatter_chargePfS_S_S_f)
        /*007c*/ 	.short	0x0380
        /*007e*/ 	.short	0x0024


	//----- nvinfo : EIATTR_SW_WAR
	.align		4
.L_110:
        /*0080*/ 	.byte	0x04, 0x36
        /*0082*/ 	.short	(.L_112 - .L_111)
.L_111:
        /*0084*/ 	.word	0x00000008
.L_112:


//--------------------- .nv.callgraph             --------------------------
	.section	.nv.callgraph,"",@"SHT_CUDA_CALLGRAPH"
	.align	4
	.sectionentsize	8
	.align		4
        /*0000*/ 	.word	0x00000000
	.align		4
        /*0004*/ 	.word	0xffffffff
	.align		4
        /*0008*/ 	.word	0x00000000
	.align		4
        /*000c*/ 	.word	0xfffffffe
	.align		4
        /*0010*/ 	.word	0x00000000
	.align		4
        /*0014*/ 	.word	0xfffffffd
	.align		4
        /*0018*/ 	.word	0x00000000
	.align		4
        /*001c*/ 	.word	0xfffffffc


//--------------------- .nv.constant4             --------------------------
	.section	.nv.constant4,"a",@progbits
	.align	8
	.align		8
.nv.constant4:
        /*0000*/ 	.dword	precalc_xorwow_matrix
	.align		8
        /*0008*/ 	.dword	precalc_xorwow_offset_matrix
	.align		8
        /*0010*/ 	.dword	mrg32k3aM1
	.align		8
        /*0018*/ 	.dword	mrg32k3aM2
	.align		8
        /*0020*/ 	.dword	mrg32k3aM1SubSeq
	.align		8
        /*0028*/ 	.dword	mrg32k3aM2SubSeq
	.align		8
        /*0030*/ 	.dword	mrg32k3aM1Seq
	.align		8
        /*0038*/ 	.dword	mrg32k3aM2Seq


//--------------------- .nv.constant3             --------------------------
	.section	.nv.constant3,"a",@progbits
	.align	8
.nv.constant3:
	.type		__cr_lgamma_table,@object
	.size		__cr_lgamma_table,(.L_8 - __cr_lgamma_table)
__cr_lgamma_table:
        /*0000*/ 	.byte	0x00, 0x00, 0x00, 0x00, 0x00, 0x00, 0x00, 0x00, 0x00, 0x00, 0x00, 0x00, 0x00, 0x00, 0x00, 0x00
        /*0010*/ 	.byte	0xef, 0x39, 0xfa, 0xfe, 0x42, 0x2e, 0xe6, 0x3f, 0x02, 0x20, 0x2a, 0xfa, 0x0b, 0xab, 0xfc, 0x3f
        /*0020*/ 	.byte	0xf9, 0x2c, 0x92, 0x7c, 0xa7, 0x6c, 0x09, 0x40, 0xc9, 0x79, 0x44, 0x3c, 0x64, 0x26, 0x13, 0x40
        /*0030*/ 	.byte	0xca, 0x01, 0xcf, 0x3a, 0x27, 0x51, 0x1a, 0x40, 0x30, 0xcc, 0x2d, 0xf3, 0xe1, 0x0c, 0x21, 0x40
        /*0040*/ 	.byte	0x0d, 0xb7, 0xfc, 0x82, 0x8e, 0x35, 0x25, 0x40
.L_8:


//--------------------- .text._Z14ParticleKernelPfS_S_S_S_S_ --------------------------
	.section	.text._Z14ParticleKernelPfS_S_S_S_S_,"ax",@progbits
	.align	128
        .global         _Z14ParticleKernelPfS_S_S_S_S_
        .type           _Z14ParticleKernelPfS_S_S_S_S_,@function
        .size           _Z14ParticleKernelPfS_S_S_S_S_,(.L_x_28 - _Z14ParticleKernelPfS_S_S_S_S_)
        .other          _Z14ParticleKernelPfS_S_S_S_S_,@"STO_CUDA_ENTRY STV_DEFAULT"
_Z14ParticleKernelPfS_S_S_S_S_:
.text._Z14ParticleKernelPfS_S_S_S_S_:
[----:B------:R-:W-:Y:S01]  /*0000*/  LDC R1, c[0x0][0x37c] ;  /* 0x0000df00ff017b82 */ /* 0x000fe20000000800 */
[----:B------:R-:W0:Y:S01]  /*0010*/  S2R R0, SR_CTAID.X ;  /* 0x0000000000007919 */ /* 0x000e220000002500 */
[----:B------:R-:W0:Y:S01]  /*0020*/  LDCU UR4, c[0x0][0x360] ;  /* 0x00006c00ff0477ac */ /* 0x000e220008000800 */
[----:B------:R-:W0:Y:S02]  /*0030*/  S2R R3, SR_TID.X ;  /* 0x0000000000037919 */ /* 0x000e240000002100 */
[----:B0-----:R-:W-:-:S05]  /*0040*/  IMAD R0, R0, UR4, R3 ;  /* 0x0000000400007c24 */ /* 0x001fca000f8e0203 */
[----:B------:R-:W-:-:S13]  /*0050*/  ISETP.GT.AND P0, PT, R0, 0x1fffff, PT ;  /* 0x001fffff0000780c */ /* 0x000fda0003f04270 */
[----:B------:R-:W-:Y:S05]  /*0060*/  @P0 EXIT ;  /* 0x000000000000094d */ /* 0x000fea0003800000 */
[----:B------:R-:W0:Y:S01]  /*0070*/  LDC.64 R2, c[0x0][0x380] ;  /* 0x0000e000ff027b82 */ /* 0x000e220000000a00 */
[----:B------:R-:W1:Y:S07]  /*0080*/  LDCU.64 UR4, c[0x0][0x358] ;  /* 0x00006b00ff0477ac */ /* 0x000e6e0008000a00 */
[----:B------:R-:W2:Y:S01]  /*0090*/  LDC.64 R4, c[0x0][0x398] ;  /* 0x0000e600ff047b82 */ /* 0x000ea20000000a00 */
[----:B0-----:R-:W-:-:S05]  /*00a0*/  IMAD.WIDE R2, R0, 0x4, R2 ;  /* 0x0000000400027825 */ /* 0x001fca00078e0202 */
[----:B-1----:R-:W3:Y:S01]  /*00b0*/  LDG.E R6, desc[UR4][R2.64] ;  /* 0x0000000402067981 */ /* 0x002ee2000c1e1900 */
[----:B--2---:R-:W-:-:S05]  /*00c0*/  IMAD.WIDE R4, R0, 0x4, R4 ;  /* 0x0000000400047825 */ /* 0x004fca00078e0204 */
[----:B------:R-:W3:Y:S01]  /*00d0*/  LDG.E R7, desc[UR4][R4.64] ;  /* 0x0000000404077981 */ /* 0x000ee2000c1e1900 */
[----:B------:R-:W-:Y:S01]  /*00e0*/  BSSY.RECONVERGENT B0, `(.L_x_0) ;  /* 0x0000035000007945 */ /* 0x000fe20003800200 */
[----:B---3--:R-:W-:-:S05]  /*00f0*/  FFMA R6, R7, 0.0099999997764825820923, R6 ;  /* 0x3c23d70a07067823 */ /* 0x008fca0000000006 */
[C---:B------:R-:W-:Y:S01]  /*0100*/  FSETP.GEU.AND P0, PT, |R6|.reuse, 1, PT ;  /* 0x3f8000000600780b */ /* 0x040fe20003f0e200 */
[----:B------:R-:W-:-:S12]  /*0110*/  FADD R7, |R6|, -RZ ;  /* 0x800000ff06077221 */ /* 0x000fd80000000200 */
[----:B------:R-:W-:Y:S05]  /*0120*/  @!P0 BRA `(.L_x_1) ;  /* 0x0000000000c08947 */ /* 0x000fea0003800000 */
[----:B------:R-:W-:-:S13]  /*0130*/  FSETP.GTU.AND P0, PT, R7, 8388608, PT ;  /* 0x4b0000000700780b */ /* 0x000fda0003f0c000 */
[----:B------:R-:W-:Y:S05]  /*0140*/  @P0 BRA `(.L_x_2) ;  /* 0x0000000000540947 */ /* 0x000fea0003800000 */
[----:B------:R-:W0:Y:S01]  /*0150*/  FRND.TRUNC R8, R7 ;  /* 0x0000000700087307 */ /* 0x000e22000020d000 */
[----:B------:R-:W-:Y:S01]  /*0160*/  BSSY.RECONVERGENT B1, `(.L_x_3) ;  /* 0x0000011000017945 */ /* 0x000fe20003800200 */
[----:B0-----:R-:W-:-:S05]  /*0170*/  FADD R9, R7, -R8 ;  /* 0x8000000807097221 */ /* 0x001fca0000000000 */
[----:B------:R-:W-:-:S13]  /*0180*/  ISETP.GE.U32.AND P0, PT, R9, 0x3f800000, PT ;  /* 0x3f8000000900780c */ /* 0x000fda0003f06070 */
[----:B------:R-:W-:Y:S05]  /*0190*/  @!P0 BRA `(.L_x_4) ;  /* 0x0000000000348947 */ /* 0x000fea0003800000 */
[----:B------:R-:W-:-:S04]  /*01a0*/  ISETP.GE.U32.AND P0, PT, R9, -0x7fffffff, PT ;  /* 0x800000010900780c */ /* 0x000fc80003f06070 */
[----:B------:R-:W-:-:S09]  /*01b0*/  FSETP.GEU.OR P1, PT, R9, -1, !P0 ;  /* 0xbf8000000900780b */ /* 0x000fd2000472e400 */
[----:B------:R-:W-:-:S04]  /*01c0*/  @P0 FADD R10, R8, -1 ;  /* 0xbf800000080a0421 */ /* 0x000fc80000000000 */
[----:B------:R-:W-:-:S05]  /*01d0*/  @!P1 FADD R10, R10, -1 ;  /* 0xbf8000000a0a9421 */ /* 0x000fca0000000000 */
[----:B------:R-:W-:Y:S01]  /*01e0*/  @P0 MOV R8, R10 ;  /* 0x0000000a00080202 */ /* 0x000fe20000000f00 */
[----:B------:R-:W-:Y:S06]  /*01f0*/  @P0 BRA `(.L_x_4) ;  /* 0x00000000001c0947 */ /* 0x000fec0003800000 */
[----:B------:R-:W-:Y:S01]  /*0200*/  FSETP.GE.AND P0, PT, R9, 2, PT ;  /* 0x400000000900780b */ /* 0x000fe20003f06000 */
[----:B------:R-:W-:-:S12]  /*0210*/  FADD R8, R8, 1 ;  /* 0x3f80000008087421 */ /* 0x000fd80000000000 */
[----:B------:R-:W-:-:S05]  /*0220*/  @P0 FADD R9, R9, -3 ;  /* 0xc040000009090421 */ /* 0x000fca0000000000 */
[----:B------:R-:W-:Y:S01]  /*0230*/  FSETP.GE.AND P1, PT, R9, RZ, P0 ;  /* 0x000000ff0900720b */ /* 0x000fe20000726000 */
[----:B------:R-:W-:-:S12]  /*0240*/  @P0 FADD R9, R8, 1 ;  /* 0x3f80000008090421 */ /* 0x000fd80000000000 */
[----:B------:R-:W-:-:S05]  /*0250*/  @P1 FADD R9, R9, 1 ;  /* 0x3f80000009091421 */ /* 0x000fca0000000000 */
[----:B------:R-:W-:-:S07]  /*0260*/  @P0 MOV R8, R9 ;  /* 0x0000000900080202 */ /* 0x000fce0000000f00 */
.L_x_4:
[----:B------:R-:W-:Y:S05]  /*0270*/  BSYNC.RECONVERGENT B1 ;  /* 0x0000000000017941 */ /* 0x000fea0003800200 */
.L_x_3:
[----:B------:R-:W-:Y:S01]  /*0280*/  FADD R7, R7, -R8 ;  /* 0x8000000807077221 */ /* 0x000fe20000000000 */
[----:B------:R-:W-:Y:S06]  /*0290*/  BRA `(.L_x_1) ;  /* 0x0000000000647947 */ /* 0x000fec0003800000 */
.L_x_2:
[C---:B------:R-:W-:Y:S01]  /*02a0*/  LOP3.LUT R8, R7.reuse, 0xff800000, RZ, 0xc0, !PT ;  /* 0xff80000007087812 */ /* 0x040fe200078ec0ff */
[----:B------:R-:W-:Y:S01]  /*02b0*/  IMAD.MOV.U32 R12, RZ, RZ, 0x7fffffff ;  /* 0x7fffffffff0c7424 */ /* 0x000fe200078e00ff */
[C---:B------:R-:W-:Y:S01]  /*02c0*/  ISETP.GT.U32.AND P0, PT, R7.reuse, 0x7f7fffff, PT ;  /* 0x7f7fffff0700780c */ /* 0x040fe20003f04070 */
[----:B------:R-:W-:Y:S01]  /*02d0*/  BSSY.RECONVERGENT B1, `(.L_x_5) ;  /* 0x0000013000017945 */ /* 0x000fe20003800200 */
[----:B------:R-:W-:Y:S02]  /*02e0*/  IADD3 R9, PT, PT, R8, -0x3f800000, RZ ;  /* 0xc080000008097810 */ /* 0x000fe40007ffe0ff */
[----:B------:R-:W-:Y:S02]  /*02f0*/  LOP3.LUT R8, R7, 0x7fffff, RZ, 0xc0, !PT ;  /* 0x007fffff07087812 */ /* 0x000fe400078ec0ff */
[----:B------:R-:W-:Y:S02]  /*0300*/  ISETP.NE.AND P1, PT, R9, RZ, PT ;  /* 0x000000ff0900720c */ /* 0x000fe40003f25270 */
[----:B------:R-:W-:-:S02]  /*0310*/  LOP3.LUT R8, R8, 0x3f800000, RZ, 0xfc, !PT ;  /* 0x3f80000008087812 */ /* 0x000fc400078efcff */
[----:B------:R-:W-:-:S09]  /*0320*/  FSEL R12, R12, 8388608, P0 ;  /* 0x4b0000000c0c7808 */ /* 0x000fd20000000000 */
[----:B------:R-:W-:Y:S05]  /*0330*/  @!P1 BRA `(.L_x_6) ;  /* 0x0000000000309947 */ /* 0x000fea0003800000 */
.L_x_7:
[----:B------:R-:W-:-:S04]  /*0340*/  VIMNMX.U32 R7, PT, PT, R9, 0xb800000, PT ;  /* 0x0b80000009077848 */ /* 0x000fc80003fe0000 */
[C---:B------:R-:W-:Y:S02]  /*0350*/  IADD3 R8, PT, PT, R7.reuse, R8, RZ ;  /* 0x0000000807087210 */ /* 0x040fe40007ffe0ff */
[----:B------:R-:W-:-:S03]  /*0360*/  IADD3 R9, PT, PT, -R7, R9, RZ ;  /* 0x0000000907097210 */ /* 0x000fc60007ffe1ff */
[----:B------:R-:W-:Y:S01]  /*0370*/  FADD R11, R8, -R8 ;  /* 0x80000008080b7221 */ /* 0x000fe20000000000 */
[----:B------:R-:W-:-:S03]  /*0380*/  ISETP.NE.AND P1, PT, R9, RZ, PT ;  /* 0x000000ff0900720c */ /* 0x000fc60003f25270 */
[----:B------:R-:W-:-:S04]  /*0390*/  FADD R11, R8, R11 ;  /* 0x0000000b080b7221 */ /* 0x000fc80000000000 */
[----:B------:R-:W-:-:S04]  /*03a0*/  FADD R10, R8, -R11 ;  /* 0x8000000b080a7221 */ /* 0x000fc80000000000 */
[----:B------:R-:W-:-:S04]  /*03b0*/  FFMA.RZ R10, R10, 1, R11 ;  /* 0x3f8000000a0a7823 */ /* 0x000fc8000000c00b */
[----:B------:R-:W0:Y:S02]  /*03c0*/  FRND.TRUNC R11, R10 ;  /* 0x0000000a000b7307 */ /* 0x000e24000020d000 */
[----:B0-----:R-:W-:-:S05]  /*03d0*/  FADD R8, R8, -R11 ;  /* 0x8000000b08087221 */ /* 0x001fca0000000000 */
[----:B------:R-:W-:-:S13]  /*03e0*/  ISETP.NE.AND P0, PT, R8, RZ, PT ;  /* 0x000000ff0800720c */ /* 0x000fda0003f05270 */
[----:B------:R-:W-:Y:S05]  /*03f0*/  @P0 BRA P1, `(.L_x_7) ;  /* 0xfffffffc00d00947 */ /* 0x000fea000083ffff */
.L_x_6:
[----:B------:R-:W-:Y:S05]  /*0400*/  BSYNC.RECONVERGENT B1 ;  /* 0x0000000000017941 */ /* 0x000fea0003800200 */
.L_x_5:
[----:B------:R-:W-:-:S04]  /*0410*/  FMUL R7, R8, 1.1920928955078125e-07 ;  /* 0x3400000008077820 */ /* 0x000fc80000400000 */
[----:B------:R-:W-:-:S07]  /*0420*/  FMUL R7, R12, R7 ;  /* 0x000000070c077220 */ /* 0x000fce0000400000 */
.L_x_1:
[----:B------:R-:W-:Y:S05]  /*0430*/  BSYNC.RECONVERGENT B0 ;  /* 0x0000000000007941 */ /* 0x000fea0003800200 */
.L_x_0:
[----:B------:R-:W0:Y:S01]  /*0440*/  LDC.64 R8, c[0x0][0x388] ;  /* 0x0000e200ff087b82 */ /* 0x000e220000000a00 */
[C---:B------:R-:W-:Y:S02]  /*0450*/  FSETP.NAN.AND P0, PT, |R7|.reuse, |R7|, PT ;  /* 0x400000070700720b */ /* 0x040fe40003f08200 */
[----:B------:R-:W-:-:S04]  /*0460*/  LOP3.LUT R6, R7, 0x80000000, R6, 0xb8, !PT ;  /* 0x8000000007067812 */ /* 0x000fc800078eb806 */
[----:B------:R-:W-:Y:S01]  /*0470*/  FSEL R13, R7, R6, P0 ;  /* 0x00000006070d7208 */ /* 0x000fe20000000000 */
[----:B------:R-:W1:Y:S04]  /*0480*/  LDC.64 R10, c[0x0][0x3a0] ;  /* 0x0000e800ff0a7b82 */ /* 0x000e680000000a00 */
[----:B------:R2:W-:Y:S01]  /*0490*/  STG.E desc[UR4][R2.64], R13 ;  /* 0x0000000d02007986 */ /* 0x0005e2000c101904 */
[----:B0-----:R-:W-:-:S04]  /*04a0*/  IMAD.WIDE R6, R0, 0x4, R8 ;  /* 0x0000000400067825 */ /* 0x001fc800078e0208 */
[----:B-1----:R-:W-:Y:S02]  /*04b0*/  IMAD.WIDE R8, R0, 0x4, R10 ;  /* 0x0000000400087825 */ /* 0x002fe400078e020a */
[----:B------:R-:W3:Y:S04]  /*04c0*/  LDG.E R10, desc[UR4][R6.64] ;  /* 0x00000004060a7981 */ /* 0x000ee8000c1e1900 */
[----:B------:R-:W3:Y:S01]  /*04d0*/  LDG.E R11, desc[UR4][R8.64] ;  /* 0x00000004080b7981 */ /* 0x000ee2000c1e1900 */
[----:B------:R-:W-:Y:S01]  /*04e0*/  BSSY.RECONVERGENT B0, `(.L_x_8) ;  /* 0x0000035000007945 */ /* 0x000fe20003800200 */
[----:B---3--:R-:W-:-:S04]  /*04f0*/  FFMA R10, R11, 0.0099999997764825820923, R10 ;  /* 0x3c23d70a0b0a7823 */ /* 0x008fc8000000000a */
[C---:B------:R-:W-:Y:S01]  /*0500*/  FADD R11, |R10|.reuse, -RZ ;  /* 0x800000ff0a0b7221 */ /* 0x040fe20000000200 */
[----:B------:R-:W-:-:S13]  /*0510*/  FSETP.GEU.AND P0, PT, |R10|, 1, PT ;  /* 0x3f8000000a00780b */ /* 0x000fda0003f0e200 */
[----:B--2---:R-:W-:Y:S05]  /*0520*/  @!P0 BRA `(.L_x_9) ;  /* 0x0000000000c08947 */ /* 0x004fea0003800000 */
        /* <DEDUP_REMOVED lines=10> */
[----:B------:R-:W-:-:S04]  /*05d0*/  @!P1 FADD R14, R14, -1 ;  /* 0xbf8000000e0e9421 */ /* 0x000fc80000000000 */
[----:B------:R-:W-:Y:S01]  /*05e0*/  @P0 IMAD.MOV.U32 R12, RZ, RZ, R14 ;  /* 0x000000ffff0c0224 */ /* 0x000fe200078e000e */
        /* <DEDUP_REMOVED lines=8> */
.L_x_12:
[----:B------:R-:W-:Y:S05]  /*0670*/  BSYNC.RECONVERGENT B1 ;  /* 0x0000000000017941 */ /* 0x000fea0003800200 */
.L_x_11:
[----:B------:R-:W-:Y:S01]  /*0680*/  FADD R11, R11, -R12 ;  /* 0x8000000c0b0b7221 */ /* 0x000fe20000000000 */
[----:B------:R-:W-:Y:S06]  /*0690*/  BRA `(.L_x_9) ;  /* 0x0000000000647947 */ /* 0x000fec0003800000 */
.L_x_10:
[C---:B------:R-:W-:Y:S01]  /*06a0*/  LOP3.LUT R12, R11.reuse, 0xff800000, RZ, 0xc0, !PT ;  /* 0xff8000000b0c7812 */ /* 0x040fe200078ec0ff */
[----:B------:R-:W-:Y:S01]  /*06b0*/  BSSY.RECONVERGENT B1, `(.L_x_13) ;  /* 0x0000015000017945 */ /* 0x000fe20003800200 */
[C---:B------:R-:W-:Y:S02]  /*06c0*/  ISETP.GT.U32.AND P0, PT, R11.reuse, 0x7f7fffff, PT ;  /* 0x7f7fffff0b00780c */ /* 0x040fe40003f04070 */
[----:B------:R-:W-:Y:S02]  /*06d0*/  IADD3 R13, PT, PT, R12, -0x3f800000, RZ ;  /* 0xc08000000c0d7810 */ /* 0x000fe40007ffe0ff */
[----:B------:R-:W-:Y:S02]  /*06e0*/  LOP3.LUT R12, R11, 0x7fffff, RZ, 0xc0, !PT ;  /* 0x007fffff0b0c7812 */ /* 0x000fe400078ec0ff */
[----:B------:R-:W-:Y:S02]  /*06f0*/  ISETP.NE.AND P1, PT, R13, RZ, PT ;  /* 0x000000ff0d00720c */ /* 0x000fe40003f25270 */
[----:B------:R-:W-:-:S02]  /*0700*/  MOV R16, 0x7fffffff ;  /* 0x7fffffff00107802 */ /* 0x000fc40000000f00 */
[----:B------:R-:W-:Y:S02]  /*0710*/  LOP3.LUT R12, R12, 0x3f800000, RZ, 0xfc, !PT ;  /* 0x3f8000000c0c7812 */ /* 0x000fe400078efcff */
[----:B------:R-:W-:-:S07]  /*0720*/  FSEL R16, R16, 8388608, P0 ;  /* 0x4b00000010107808 */ /* 0x000fce0000000000 */
[----:B------:R-:W-:Y:S05]  /*0730*/  @!P1 BRA `(.L_x_14) ;  /* 0x0000000000309947 */ /* 0x000fea0003800000 */
.L_x_15:
[----:B------:R-:W-:-:S04]  /*0740*/  VIMNMX.U32 R11, PT, PT, R13, 0xb800000, PT ;  /* 0x0b8000000d0b7848 */ /* 0x000fc80003fe0000 */
[C---:B------:R-:W-:Y:S01]  /*0750*/  IADD3 R13, PT, PT, -R11.reuse, R13, RZ ;  /* 0x0000000d0b0d7210 */ /* 0x040fe20007ffe1ff */
[----:B------:R-:W-:-:S03]  /*0760*/  IMAD.IADD R12, R11, 0x1, R12 ;  /* 0x000000010b0c7824 */ /* 0x000fc600078e020c */
[----:B------:R-:W-:Y:S01]  /*0770*/  ISETP.NE.AND P1, PT, R13, RZ, PT ;  /* 0x000000ff0d00720c */ /* 0x000fe20003f25270 */
[----:B------:R-:W-:-:S04]  /*0780*/  FADD R15, R12, -R12 ;  /* 0x8000000c0c0f7221 */ /* 0x000fc80000000000 */
[----:B------:R-:W-:-:S04]  /*0790*/  FADD R15, R12, R15 ;  /* 0x0000000f0c0f7221 */ /* 0x000fc80000000000 */
[----:B------:R-:W-:-:S04]  /*07a0*/  FADD R14, R12, -R15 ;  /* 0x8000000f0c0e7221 */ /* 0x000fc80000000000 */
[----:B------:R-:W-:-:S04]  /*07b0*/  FFMA.RZ R14, R14, 1, R15 ;  /* 0x3f8000000e0e7823 */ /* 0x000fc8000000c00f */
[----:B------:R-:W0:Y:S02]  /*07c0*/  FRND.TRUNC R15, R14 ;  /* 0x0000000e000f7307 */ /* 0x000e24000020d000 */
[----:B0-----:R-:W-:-:S05]  /*07d0*/  FADD R12, R12, -R15 ;  /* 0x8000000f0c0c7221 */ /* 0x001fca0000000000 */
[----:B------:R-:W-:-:S13]  /*07e0*/  ISETP.NE.AND P0, PT, R12, RZ, PT ;  /* 0x000000ff0c00720c */ /* 0x000fda0003f05270 */
[----:B------:R-:W-:Y:S05]  /*07f0*/  @P0 BRA P1, `(.L_x_15) ;  /* 0xfffffffc00d00947 */ /* 0x000fea000083ffff */
.L_x_14:
[----:B------:R-:W-:Y:S05]  /*0800*/  BSYNC.RECONVERGENT B1 ;  /* 0x0000000000017941 */ /* 0x000fea0003800200 */
.L_x_13:
[----:B------:R-:W-:-:S04]  /*0810*/  FMUL R11, R12, 1.1920928955078125e-07 ;  /* 0x340000000c0b7820 */ /* 0x000fc80000400000 */
[----:B------:R-:W-:-:S07]  /*0820*/  FMUL R11, R16, R11 ;  /* 0x0000000b100b7220 */ /* 0x000fce0000400000 */
.L_x_9:
[----:B------:R-:W-:Y:S05]  /*0830*/  BSYNC.RECONVERGENT B0 ;  /* 0x0000000000007941 */ /* 0x000fea0003800200 */
.L_x_8:
        /* <DEDUP_REMOVED lines=35> */
.L_x_20:
[----:B------:R-:W-:Y:S05]  /*0a70*/  BSYNC.RECONVERGENT B1 ;  /* 0x0000000000017941 */ /* 0x000fea0003800200 */
.L_x_19:
[----:B------:R-:W-:Y:S01]  /*0a80*/  FADD R15, R15, -R14 ;  /* 0x8000000e0f0f7221 */ /* 0x000fe20000000000 */
[----:B------:R-:W-:Y:S06]  /*0a90*/  BRA `(.L_x_17) ;  /* 0x0000000000647947 */ /* 0x000fec0003800000 */
.L_x_18:
[C---:B------:R-:W-:Y:S01]  /*0aa0*/  LOP3.LUT R14, R15.reuse, 0xff800000, RZ, 0xc0, !PT ;  /* 0xff8000000f0e7812 */ /* 0x040fe200078ec0ff */
[----:B------:R-:W-:Y:S01]  /*0ab0*/  BSSY.RECONVERGENT B1, `(.L_x_21) ;  /* 0x0000015000017945 */ /* 0x000fe20003800200 */
[C---:B------:R-:W-:Y:S02]  /*0ac0*/  ISETP.GT.U32.AND P0, PT, R15.reuse, 0x7f7fffff, PT ;  /* 0x7f7fffff0f00780c */ /* 0x040fe40003f04070 */
[----:B------:R-:W-:Y:S01]  /*0ad0*/  MOV R19, 0x7fffffff ;  /* 0x7fffffff00137802 */ /* 0x000fe20000000f00 */
[----:B------:R-:W-:Y:S01]  /*0ae0*/  VIADD R16, R14, 0xc0800000 ;  /* 0xc08000000e107836 */ /* 0x000fe20000000000 */
[----:B------:R-:W-:Y:S02]  /*0af0*/  LOP3.LUT R14, R15, 0x7fffff, RZ, 0xc0, !PT ;  /* 0x007fffff0f0e7812 */ /* 0x000fe400078ec0ff */
[----:B------:R-:W-:Y:S02]  /*0b00*/  FSEL R19, R19, 8388608, P0 ;  /* 0x4b00000013137808 */ /* 0x000fe40000000000 */
[----:B------:R-:W-:-:S02]  /*0b10*/  ISETP.NE.AND P1, PT, R16, RZ, PT ;  /* 0x000000ff1000720c */ /* 0x000fc40003f25270 */
[----:B------:R-:W-:-:S11]  /*0b20*/  LOP3.LUT R14, R14, 0x3f800000, RZ, 0xfc, !PT ;  /* 0x3f8000000e0e7812 */ /* 0x000fd600078efcff */
[----:B------:R-:W-:Y:S05]  /*0b30*/  @!P1 BRA `(.L_x_22) ;  /* 0x0000000000309947 */ /* 0x000fea0003800000 */
.L_x_23:
        /* <DEDUP_REMOVED lines=12> */
.L_x_22:
[----:B------:R-:W-:Y:S05]  /*0c00*/  BSYNC.RECONVERGENT B1 ;  /* 0x0000000000017941 */ /* 0x000fea0003800200 */
.L_x_21:
[----:B------:R-:W-:-:S04]  /*0c10*/  FMUL R14, R14, 1.1920928955078125e-07 ;  /* 0x340000000e0e7820 */ /* 0x000fc80000400000 */
[----:B------:R-:W-:-:S07]  /*0c20*/  FMUL R15, R19, R14 ;  /* 0x0000000e130f7220 */ /* 0x000fce0000400000 */
.L_x_17:
[----:B------:R-:W-:Y:S05]  /*0c30*/  BSYNC.RECONVERGENT B0 ;  /* 0x0000000000007941 */ /* 0x000fea0003800200 */
.L_x_16:
[C---:B------:R-:W-:Y:S02]  /*0c40*/  FSETP.NAN.AND P0, PT, |R15|.reuse, |R15|, PT ;  /* 0x4000000f0f00720b */ /* 0x040fe40003f08200 */
[----:B------:R-:W-:-:S04]  /*0c50*/  LOP3.LUT R0, R15, 0x80000000, R0, 0xb8, !PT ;  /* 0x800000000f007812 */ /* 0x000fc800078eb800 */
[----:B------:R-:W-:-:S05]  /*0c60*/  FSEL R15, R15, R0, P0 ;  /* 0x000000000f0f7208 */ /* 0x000fca0000000000 */
[----:B------:R0:W-:Y:S04]  /*0c70*/  STG.E desc[UR4][R10.64], R15 ;  /* 0x0000000f0a007986 */ /* 0x0001e8000c101904 */
[----:B------:R-:W2:Y:S04]  /*0c80*/  LDG.E R2, desc[UR4][R2.64] ;  /* 0x0000000402027981 */ /* 0x000ea8000c1e1900 */
[----:B------:R-:W3:Y:S01]  /*0c90*/  LDG.E R17, desc[UR4][R4.64] ;  /* 0x0000000404117981 */ /* 0x000ee2000c1e1900 */
[----:B--2---:R-:W-:-:S04]  /*0ca0*/  FADD R0, R2, -0.5 ;  /* 0xbf00000002007421 */ /* 0x004fc80000000000 */
[----:B------:R-:W-:-:S04]  /*0cb0*/  FADD R0, R0, R0 ;  /* 0x0000000000007221 */ /* 0x000fc80000000000 */
[----:B---3--:R-:W-:-:S05]  /*0cc0*/  FFMA R17, R0, -0.0099999997764825820923, R17 ;  /* 0xbc23d70a00117823 */ /* 0x008fca0000000011 */
[----:B------:R-:W-:Y:S04]  /*0cd0*/  STG.E desc[UR4][R4.64], R17 ;  /* 0x0000001104007986 */ /* 0x000fe8000c101904 */
[----:B------:R-:W2:Y:S04]  /*0ce0*/  LDG.E R6, desc[UR4][R6.64] ;  /* 0x0000000406067981 */ /* 0x000ea8000c1e1900 */
[----:B------:R-:W3:Y:S01]  /*0cf0*/  LDG.E R19, desc[UR4][R8.64] ;  /* 0x0000000408137981 */ /* 0x000ee2000c1e1900 */
[----:B--2---:R-:W-:-:S04]  /*0d00*/  FADD R0, R6, -0.5 ;  /* 0xbf00000006007421 */ /* 0x004fc80000000000 */
[----:B------:R-:W-:-:S04]  /*0d10*/  FADD R0, R0, R0 ;  /* 0x0000000000007221 */ /* 0x000fc80000000000 */
[----:B---3--:R-:W-:-:S05]  /*0d20*/  FFMA R19, R0, -0.0099999997764825820923, R19 ;  /* 0xbc23d70a00137823 */ /* 0x008fca0000000013 */
[----:B------:R-:W-:Y:S04]  /*0d30*/  STG.E desc[UR4][R8.64], R19 ;  /* 0x0000001308007986 */ /* 0x000fe8000c101904 */
[----:B0-----:R-:W2:Y:S04]  /*0d40*/  LDG.E R10, desc[UR4][R10.64] ;  /* 0x000000040a0a7981 */ /* 0x001ea8000c1e1900 */
[----:B------:R-:W3:Y:S01]  /*0d50*/  LDG.E R3, desc[UR4][R12.64] ;  /* 0x000000040c037981 */ /* 0x000ee2000c1e1900 */
[----:B--2---:R-:W-:-:S04]  /*0d60*/  FADD R0, R10, -0.5 ;  /* 0xbf0000000a007421 */ /* 0x004fc80000000000 */
[----:B------:R-:W-:-:S04]  /*0d70*/  FADD R0, R0, R0 ;  /* 0x0000000000007221 */ /* 0x000fc80000000000 */
[----:B---3--:R-:W-:-:S05]  /*0d80*/  FFMA R3, R0, -0.0099999997764825820923, R3 ;  /* 0xbc23d70a00037823 */ /* 0x008fca0000000003 */
[----:B------:R-:W-:Y:S01]  /*0d90*/  STG.E desc[UR4][R12.64], R3 ;  /* 0x000000030c007986 */ /* 0x000fe2000c101904 */
[----:B------:R-:W-:Y:S05]  /*0da0*/  EXIT ;  /* 0x000000000000794d */ /* 0x000fea0003800000 */
.L_x_24:
[----:B------:R-:W-:-:S00]  /*0db0*/  BRA `(.L_x_24) ;  /* 0xfffffffc00fc7947 */ /* 0x000fc0000383ffff */
[----:B------:R-:W-:-:S00]  /*0dc0*/  NOP ;  /* 0x0000000000007918 */ /* 0x000fc00000000000 */
        /* <DEDUP_REMOVED lines=11> */
.L_x_28:


//--------------------- .text._Z19InitialVelocityStepPfS_S_S_S_S_ --------------------------
	.section	.text._Z19InitialVelocityStepPfS_S_S_S_S_,"ax",@progbits
	.align	128
        .global         _Z19InitialVelocityStepPfS_S_S_S_S_
        .type           _Z19InitialVelocityStepPfS_S_S_S_S_,@function
        .size           _Z19InitialVelocityStepPfS_S_S_S_S_,(.L_x_29 - _Z19InitialVelocityStepPfS_S_S_S_S_)
        .other          _Z19InitialVelocityStepPfS_S_S_S_S_,@"STO_CUDA_ENTRY STV_DEFAULT"
_Z19InitialVelocityStepPfS_S_S_S_S_:
.text._Z19InitialVelocityStepPfS_S_S_S_S_:
[----:B------:R-:W-:Y:S01]  /*0000*/  LDC R1, c[0x0][0x37c] ;  /* 0x0000df00ff017b82 */ /* 0x000fe20000000800 */
[----:B------:R-:W0:Y:S07]  /*0010*/  S2R R0, SR_CTAID.X ;  /* 0x0000000000007919 */ /* 0x000e2e0000002500 */
[----:B------:R-:W1:Y:S01]  /*0020*/  LDC.64 R2, c[0x0][0x380] ;  /* 0x0000e000ff027b82 */ /* 0x000e620000000a00 */
[----:B------:R-:W0:Y:S01]  /*0030*/  LDCU UR6, c[0x0][0x360] ;  /* 0x00006c00ff0677ac */ /* 0x000e220008000800 */
[----:B------:R-:W0:Y:S01]  /*0040*/  S2R R7, SR_TID.X ;  /* 0x0000000000077919 */ /* 0x000e220000002100 */
[----:B------:R-:W2:Y:S05]  /*0050*/  LDCU.64 UR4, c[0x0][0x358] ;  /* 0x00006b00ff0477ac */ /* 0x000eaa0008000a00 */
[----:B------:R-:W3:Y:S08]  /*0060*/  LDC.64 R4, c[0x0][0x398] ;  /* 0x0000e600ff047b82 */ /* 0x000ef00000000a00 */
[----:B------:R-:W4:Y:S01]  /*0070*/  LDC.64 R8, c[0x0][0x3a0] ;  /* 0x0000e800ff087b82 */ /* 0x000f220000000a00 */
[----:B0-----:R-:W-:-:S07]  /*0080*/  IMAD R0, R0, UR6, R7 ;  /* 0x0000000600007c24 */ /* 0x001fce000f8e0207 */
[----:B------:R-:W0:Y:S01]  /*0090*/  LDC.64 R6, c[0x0][0x388] ;  /* 0x0000e200ff067b82 */ /* 0x000e220000000a00 */
[----:B-1----:R-:W-:-:S06]  /*00a0*/  IMAD.WIDE R2, R0, 0x4, R2 ;  /* 0x0000000400027825 */ /* 0x002fcc00078e0202 */
[----:B--2---:R-:W2:Y:S01]  /*00b0*/  LDG.E R2, desc[UR4][R2.64] ;  /* 0x0000000402027981 */ /* 0x004ea2000c1e1900 */
[----:B---3--:R-:W-:-:S05]  /*00c0*/  IMAD.WIDE R4, R0, 0x4, R4 ;  /* 0x0000000400047825 */ /* 0x008fca00078e0204 */
[----:B------:R-:W3:Y:S01]  /*00d0*/  LDG.E R11, desc[UR4][R4.64] ;  /* 0x00000004040b7981 */ /* 0x000ee2000c1e1900 */
[----:B0-----:R-:W-:-:S04]  /*00e0*/  IMAD.WIDE R6, R0, 0x4, R6 ;  /* 0x0000000400067825 */ /* 0x001fc800078e0206 */
[----:B--2---:R-:W-:-:S04]  /*00f0*/  FADD R10, R2, -0.5 ;  /* 0xbf000000020a7421 */ /* 0x004fc80000000000 */
[----:B------:R-:W-:-:S04]  /*0100*/  FADD R10, R10, R10 ;  /* 0x0000000a0a0a7221 */ /* 0x000fc80000000000 */
[----:B---3--:R-:W-:Y:S01]  /*0110*/  FFMA R13, R10, 0.0049999998882412910461, R11 ;  /* 0x3ba3d70a0a0d7823 */ /* 0x008fe2000000000b */
[C---:B----4-:R-:W-:Y:S01]  /*0120*/  IMAD.WIDE R2, R0.reuse, 0x4, R8 ;  /* 0x0000000400027825 */ /* 0x050fe200078e0208 */
[----:B------:R-:W0:Y:S03]  /*0130*/  LDC.64 R10, c[0x0][0x3a8] ;  /* 0x0000ea00ff0a7b82 */ /* 0x000e260000000a00 */
[----:B------:R0:W-:Y:S04]  /*0140*/  STG.E desc[UR4][R4.64], R13 ;  /* 0x0000000d04007986 */ /* 0x0001e8000c101904 */
[----:B------:R-:W2:Y:S01]  /*0150*/  LDG.E R6, desc[UR4][R6.64] ;  /* 0x0000000406067981 */ /* 0x000ea2000c1e1900 */
[----:B------:R-:W1:Y:S03]  /*0160*/  LDC.64 R8, c[0x0][0x390] ;  /* 0x0000e400ff087b82 */ /* 0x000e660000000a00 */
[----:B------:R-:W3:Y:S01]  /*0170*/  LDG.E R15, desc[UR4][R2.64] ;  /* 0x00000004020f7981 */ /* 0x000ee2000c1e1900 */
[----:B-1----:R-:W-:-:S04]  /*0180*/  IMAD.WIDE R8, R0, 0x4, R8 ;  /* 0x0000000400087825 */ /* 0x002fc800078e0208 */
[----:B0-----:R-:W-:-:S04]  /*0190*/  IMAD.WIDE R4, R0, 0x4, R10 ;  /* 0x0000000400047825 */ /* 0x001fc800078e020a */
[----:B--2---:R-:W-:-:S04]  /*01a0*/  FADD R12, R6, -0.5 ;  /* 0xbf000000060c7421 */ /* 0x004fc80000000000 */
[----:B------:R-:W-:-:S04]  /*01b0*/  FADD R12, R12, R12 ;  /* 0x0000000c0c0c7221 */ /* 0x000fc80000000000 */
[----:B---3--:R-:W-:-:S05]  /*01c0*/  FFMA R15, R12, 0.0049999998882412910461, R15 ;  /* 0x3ba3d70a0c0f7823 */ /* 0x008fca000000000f */
[----:B------:R-:W-:Y:S04]  /*01d0*/  STG.E desc[UR4][R2.64], R15 ;  /* 0x0000000f02007986 */ /* 0x000fe8000c101904 */
[----:B------:R-:W2:Y:S04]  /*01e0*/  LDG.E R8, desc[UR4][R8.64] ;  /* 0x0000000408087981 */ /* 0x000ea8000c1e1900 */
[----:B------:R-:W3:Y:S01]  /*01f0*/  LDG.E R7, desc[UR4][R4.64] ;  /* 0x0000000404077981 */ /* 0x000ee2000c1e1900 */
[----:B--2---:R-:W-:-:S04]  /*0200*/  FADD R0, R8, -0.5 ;  /* 0xbf00000008007421 */ /* 0x004fc80000000000 */
[----:B------:R-:W-:-:S04]  /*0210*/  FADD R0, R0, R0 ;  /* 0x0000000000007221 */ /* 0x000fc80000000000 */
[----:B---3--:R-:W-:-:S05]  /*0220*/  FFMA R7, R0, 0.0049999998882412910461, R7 ;  /* 0x3ba3d70a00077823 */ /* 0x008fca0000000007 */
[----:B------:R-:W-:Y:S01]  /*0230*/  STG.E desc[UR4][R4.64], R7 ;  /* 0x0000000704007986 */ /* 0x000fe2000c101904 */
[----:B------:R-:W-:Y:S05]  /*0240*/  EXIT ;  /* 0x000000000000794d */ /* 0x000fea0003800000 */
.L_x_25:
        /* <DEDUP_REMOVED lines=11> */
.L_x_29:


//--------------------- .text._Z18InitParticleArraysPfS_S_S_S_S_ --------------------------
	.section	.text._Z18InitParticleArraysPfS_S_S_S_S_,"ax",@progbits
	.align	128
        .global         _Z18InitParticleArraysPfS_S_S_S_S_
        .type           _Z18InitParticleArraysPfS_S_S_S_S_,@function
        .size           _Z18InitParticleArraysPfS_S_S_S_S_,(.L_x_30 - _Z18InitParticleArraysPfS_S_S_S_S_)
        .other          _Z18InitParticleArraysPfS_S_S_S_S_,@"STO_CUDA_ENTRY STV_DEFAULT"
_Z18InitParticleArraysPfS_S_S_S_S_:
.text._Z18InitParticleArraysPfS_S_S_S_S_:
        /* <DEDUP_REMOVED lines=8> */
[----:B------:R-:W-:Y:S01]  /*0080*/  SHF.R.S32.HI R0, RZ, 0x1f, R11 ;  /* 0x0000001fff007819 */ /* 0x000fe2000001140b */
[----:B------:R-:W1:Y:S01]  /*0090*/  LDCU.64 UR4, c[0x0][0x358] ;  /* 0x00006b00ff0477ac */ /* 0x000e620008000a00 */
[----:B------:R-:W-:Y:S02]  /*00a0*/  HFMA2 R21, -RZ, RZ, 1.44921875, -19.203125 ;  /* 0x3dcccccdff157431 */ /* 0x000fe400000001ff */
[CC--:B------:R-:W-:Y:S02]  /*00b0*/  LEA.HI R10, R0.reuse, R11.reuse, RZ, 0x7 ;  /* 0x0000000b000a7211 */ /* 0x0c0fe400078f38ff */
[----:B------:R-:W-:Y:S01]  /*00c0*/  LEA.HI R0, R0, R11, RZ, 0xe ;  /* 0x0000000b00007211 */ /* 0x000fe200078f70ff */
[----:B------:R-:W2:Y:S01]  /*00d0*/  LDC.64 R12, c[0x0][0x388] ;  /* 0x0000e200ff0c7b82 */ /* 0x000ea20000000a00 */
[----:B------:R-:W-:Y:S02]  /*00e0*/  LOP3.LUT R16, R10, 0xffffff80, RZ, 0xc0, !PT ;  /* 0xffffff800a107812 */ /* 0x000fe400078ec0ff */
[----:B------:R-:W-:-:S02]  /*00f0*/  SHF.R.S32.HI R10, RZ, 0x7, R10 ;  /* 0x00000007ff0a7819 */ /* 0x000fc4000001140a */
[C---:B------:R-:W-:Y:S02]  /*0100*/  IADD3 R16, PT, PT, R11.reuse, -R16, RZ ;  /* 0x800000100b107210 */ /* 0x040fe40007ffe0ff */
[----:B------:R-:W-:Y:S01]  /*0110*/  I2FP.F32.S32 R10, R10 ;  /* 0x0000000a000a7245 */ /* 0x000fe20000201400 */
[----:B------:R-:W3:Y:S01]  /*0120*/  LDC.64 R8, c[0x0][0x390] ;  /* 0x0000e400ff087b82 */ /* 0x000ee20000000a00 */
[----:B------:R-:W-:Y:S02]  /*0130*/  I2FP.F32.S32 R16, R16 ;  /* 0x0000001000107245 */ /* 0x000fe40000201400 */
[----:B------:R-:W-:Y:S01]  /*0140*/  SHF.R.S32.HI R0, RZ, 0xe, R0 ;  /* 0x0000000eff007819 */ /* 0x000fe20000011400 */
[----:B------:R-:W-:Y:S02]  /*0150*/  FMUL R10, R10, 0.0078125 ;  /* 0x3c0000000a0a7820 */ /* 0x000fe40000400000 */
[----:B------:R-:W-:Y:S01]  /*0160*/  FMUL R17, R16, 0.0078125 ;  /* 0x3c00000010117820 */ /* 0x000fe20000400000 */
[----:B------:R-:W-:Y:S01]  /*0170*/  I2FP.F32.S32 R0, R0 ;  /* 0x0000000000007245 */ /* 0x000fe20000201400 */
[----:B------:R-:W4:Y:S01]  /*0180*/  LDC.64 R6, c[0x0][0x398] ;  /* 0x0000e600ff067b82 */ /* 0x000f220000000a00 */
[----:B0-----:R-:W-:-:S04]  /*0190*/  IMAD.WIDE R14, R11, 0x4, R14 ;  /* 0x000000040b0e7825 */ /* 0x001fc800078e020e */
[----:B------:R-:W-:Y:S01]  /*01a0*/  FMUL R19, R0, 0.0078125 ;  /* 0x3c00000000137820 */ /* 0x000fe20000400000 */
[----:B-1----:R0:W-:Y:S02]  /*01b0*/  STG.E desc[UR4][R14.64], R17 ;  /* 0x000000110e007986 */ /* 0x0021e4000c101904 */
[----:B------:R-:W1:Y:S01]  /*01c0*/  LDC.64 R4, c[0x0][0x3a0] ;  /* 0x0000e800ff047b82 */ /* 0x000e620000000a00 */
[----:B--2---:R-:W-:-:S07]  /*01d0*/  IMAD.WIDE R12, R11, 0x4, R12 ;  /* 0x000000040b0c7825 */ /* 0x004fce00078e020c */
[----:B------:R-:W2:Y:S01]  /*01e0*/  LDC.64 R2, c[0x0][0x3a8] ;  /* 0x0000ea00ff027b82 */ /* 0x000ea20000000a00 */
[----:B---3--:R-:W-:-:S04]  /*01f0*/  IMAD.WIDE R8, R11, 0x4, R8 ;  /* 0x000000040b087825 */ /* 0x008fc800078e0208 */
[----:B0-----:R-:W-:Y:S01]  /*0200*/  HFMA2 R17, -RZ, RZ, 1.6494140625, -0.002735137939453125 ;  /* 0x3e99999aff117431 */ /* 0x001fe200000001ff */
[----:B------:R-:W-:Y:S01]  /*0210*/  MOV R15, 0x3e4ccccd ;  /* 0x3e4ccccd000f7802 */ /* 0x000fe20000000f00 */
[----:B----4-:R-:W-:-:S04]  /*0220*/  IMAD.WIDE R6, R11, 0x4, R6 ;  /* 0x000000040b067825 */ /* 0x010fc800078e0206 */
[----:B-1----:R-:W-:-:S04]  /*0230*/  IMAD.WIDE R4, R11, 0x4, R4 ;  /* 0x000000040b047825 */ /* 0x002fc800078e0204 */
[----:B--2---:R-:W-:-:S04]  /*0240*/  IMAD.WIDE R2, R11, 0x4, R2 ;  /* 0x000000040b027825 */ /* 0x004fc800078e0202 */
[----:B------:R-:W-:-:S05]  /*0250*/  FMUL R11, R10, 0.0078125 ;  /* 0x3c0000000a0b7820 */ /* 0x000fca0000400000 */
[----:B------:R-:W-:Y:S04]  /*0260*/  STG.E desc[UR4][R12.64], R11 ;  /* 0x0000000b0c007986 */ /* 0x000fe8000c101904 */
[----:B------:R-:W-:Y:S04]  /*0270*/  STG.E desc[UR4][R8.64], R19 ;  /* 0x0000001308007986 */ /* 0x000fe8000c101904 */
[----:B------:R-:W-:Y:S04]  /*0280*/  STG.E desc[UR4][R6.64], R21 ;  /* 0x0000001506007986 */ /* 0x000fe8000c101904 */
[----:B------:R-:W-:Y:S04]  /*0290*/  STG.E desc[UR4][R4.64], R15 ;  /* 0x0000000f04007986 */ /* 0x000fe8000c101904 */
[----:B------:R-:W-:Y:S01]  /*02a0*/  STG.E desc[UR4][R2.64], R17 ;  /* 0x0000001102007986 */ /* 0x000fe2000c101904 */
[----:B------:R-:W-:Y:S05]  /*02b0*/  EXIT ;  /* 0x000000000000794d */ /* 0x000fea0003800000 */
.L_x_26:
        /* <DEDUP_REMOVED lines=12> */
.L_x_30:


//--------------------- .text._Z14scatter_chargePfS_S_S_f --------------------------
	.section	.text._Z14scatter_chargePfS_S_S_f,"ax",@progbits
	.align	128
        .global         _Z14scatter_chargePfS_S_S_f
        .type           _Z14scatter_chargePfS_S_S_f,@function
        .size           _Z14scatter_chargePfS_S_S_f,(.L_x_31 - _Z14scatter_chargePfS_S_S_f)
        .other          _Z14scatter_chargePfS_S_S_f,@"STO_CUDA_ENTRY STV_DEFAULT"
_Z14scatter_chargePfS_S_S_f:
.text._Z14scatter_chargePfS_S_S_f:
[----:B------:R-:W-:Y:S01]  /*0000*/  LDC R1, c[0x0][0x37c] ;  /* 0x0000df00ff017b82 */ /* 0x000fe20000000800 */
[----:B------:R-:W0:Y:S07]  /*0010*/  S2R R0, SR_TID.X ;  /* 0x0000000000007919 */ /* 0x000e2e0000002100 */
[----:B------:R-:W0:Y:S01]  /*0020*/  S2UR UR6, SR_CTAID.X ;  /* 0x00000000000679c3 */ /* 0x000e220000002500 */
[----:B------:R-:W1:Y:S07]  /*0030*/  LDCU.64 UR4, c[0x0][0x358] ;  /* 0x00006b00ff0477ac */ /* 0x000e6e0008000a00 */
[----:B------:R-:W0:Y:S08]  /*0040*/  LDC R9, c[0x0][0x360] ;  /* 0x0000d800ff097b82 */ /* 0x000e300000000800 */
[----:B------:R-:W2:Y:S08]  /*0050*/  LDC.64 R2, c[0x0][0x380] ;  /* 0x0000e000ff027b82 */ /* 0x000eb00000000a00 */
[----:B------:R-:W3:Y:S08]  /*0060*/  LDC.64 R4, c[0x0][0x388] ;  /* 0x0000e200ff047b82 */ /* 0x000ef00000000a00 */
[----:B------:R-:W4:Y:S01]  /*0070*/  LDC.64 R6, c[0x0][0x390] ;  /* 0x0000e400ff067b82 */ /* 0x000f220000000a00 */
[----:B0-----:R-:W-:Y:S01]  /*0080*/  IMAD R9, R9, UR6, R0 ;  /* 0x0000000609097c24 */ /* 0x001fe2000f8e0200 */
[----:B------:R-:W0:Y:S03]  /*0090*/  LDCU UR6, c[0x0][0x3a0] ;  /* 0x00007400ff0677ac */ /* 0x000e260008000800 */
[----:B--2---:R-:W-:-:S05]  /*00a0*/  IMAD.WIDE R2, R9, 0x4, R2 ;  /* 0x0000000409027825 */ /* 0x004fca00078e0202 */
[----:B-1----:R1:W2:Y:S01]  /*00b0*/  LDG.E R0, desc[UR4][R2.64] ;  /* 0x0000000402007981 */ /* 0x0022a2000c1e1900 */
[----:B---3--:R-:W-:-:S06]  /*00c0*/  IMAD.WIDE R4, R9, 0x4, R4 ;  /* 0x0000000409047825 */ /* 0x008fcc00078e0204 */
[----:B------:R-:W3:Y:S01]  /*00d0*/  LDG.E R4, desc[UR4][R4.64] ;  /* 0x0000000404047981 */ /* 0x000ee2000c1e1900 */
[----:B-1----:R-:W1:Y:S01]  /*00e0*/  LDC.64 R2, c[0x0][0x398] ;  /* 0x0000e600ff027b82 */ /* 0x002e620000000a00 */
[----:B----4-:R-:W-:-:S06]  /*00f0*/  IMAD.WIDE R6, R9, 0x4, R6 ;  /* 0x0000000409067825 */ /* 0x010fcc00078e0206 */
[----:B------:R-:W4:Y:S01]  /*0100*/  LDG.E R6, desc[UR4][R6.64] ;  /* 0x0000000406067981 */ /* 0x000f22000c1e1900 */
[----:B--2---:R-:W-:-:S06]  /*0110*/  FMUL R8, R0, 16 ;  /* 0x4180000000087820 */ /* 0x004fcc0000400000 */
[----:B------:R-:W2:Y:S01]  /*0120*/  F2I.TRUNC.NTZ R8, R8 ;  /* 0x0000000800087305 */ /* 0x000ea2000020f100 */
[----:B---3--:R-:W-:-:S07]  /*0130*/  FMUL R9, R4, 16 ;  /* 0x4180000004097820 */ /* 0x008fce0000400000 */
[----:B------:R-:W3:Y:S01]  /*0140*/  F2I.TRUNC.NTZ R9, R9 ;  /* 0x0000000900097305 */ /* 0x000ee2000020f100 */
[----:B----4-:R-:W-:-:S07]  /*0150*/  FMUL R10, R6, 16 ;  /* 0x41800000060a7820 */ /* 0x010fce0000400000 */
[----:B------:R-:W4:Y:S01]  /*0160*/  F2I.TRUNC.NTZ R10, R10 ;  /* 0x0000000a000a7305 */ /* 0x000f22000020f100 */
[-C--:B--2---:R-:W-:Y:S02]  /*0170*/  I2FP.F32.S32 R5, R8.reuse ;  /* 0x0000000800057245 */ /* 0x084fe40000201400 */
[----:B------:R-:W-:Y:S02]  /*0180*/  SHF.R.S32.HI R11, RZ, 0x1f, R8 ;  /* 0x0000001fff0b7819 */ /* 0x000fe40000011408 */
[----:B------:R-:W-:Y:S01]  /*0190*/  IADD3 R12, PT, PT, R8, 0x1, RZ ;  /* 0x00000001080c7810 */ /* 0x000fe20007ffe0ff */
[----:B------:R-:W-:Y:S01]  /*01a0*/  FFMA R5, R5, -0.0625, R0 ;  /* 0xbd80000005057823 */ /* 0x000fe20000000000 */
[----:B---3--:R-:W-:Y:S02]  /*01b0*/  I2FP.F32.S32 R7, R9 ;  /* 0x0000000900077245 */ /* 0x008fe40000201400 */
[----:B------:R-:W-:Y:S01]  /*01c0*/  LEA.HI R11, R11, R8, RZ, 0x4 ;  /* 0x000000080b0b7211 */ /* 0x000fe200078f20ff */
[----:B------:R-:W-:Y:S01]  /*01d0*/  FMUL R5, R5, 16 ;  /* 0x4180000005057820 */ /* 0x000fe20000400000 */
[----:B------:R-:W-:Y:S01]  /*01e0*/  SHF.R.S32.HI R13, RZ, 0x1f, R12 ;  /* 0x0000001fff0d7819 */ /* 0x000fe2000001140c */
[----:B------:R-:W-:Y:S01]  /*01f0*/  FFMA R7, R7, -0.0625, R4 ;  /* 0xbd80000007077823 */ /* 0x000fe20000000004 */
[----:B----4-:R-:W-:-:S02]  /*0200*/  I2FP.F32.S32 R9, R10 ;  /* 0x0000000a00097245 */ /* 0x010fc40000201400 */
[----:B------:R-:W-:Y:S01]  /*0210*/  LOP3.LUT R11, R11, 0xfffffff0, RZ, 0xc0, !PT ;  /* 0xfffffff00b0b7812 */ /* 0x000fe200078ec0ff */
[----:B------:R-:W-:Y:S01]  /*0220*/  FMUL R7, R7, 16 ;  /* 0x4180000007077820 */ /* 0x000fe20000400000 */
[----:B------:R-:W-:Y:S01]  /*0230*/  LEA.HI R13, R13, R12, RZ, 0x4 ;  /* 0x0000000c0d0d7211 */ /* 0x000fe200078f20ff */
[----:B------:R-:W-:Y:S01]  /*0240*/  FFMA R0, R9, -0.0625, R6 ;  /* 0xbd80000009007823 */ /* 0x000fe20000000006 */
[C---:B------:R-:W-:Y:S01]  /*0250*/  FADD R4, -R5.reuse, 1 ;  /* 0x3f80000005047421 */ /* 0x040fe20000000100 */
[----:B------:R-:W-:Y:S01]  /*0260*/  IADD3 R11, PT, PT, R8, -R11, RZ ;  /* 0x8000000b080b7210 */ /* 0x000fe20007ffe0ff */
[----:B0-----:R-:W-:Y:S01]  /*0270*/  FMUL R8, R5, UR6 ;  /* 0x0000000605087c20 */ /* 0x001fe20008400000 */
[----:B------:R-:W-:Y:S01]  /*0280*/  FMUL R0, R0, 16 ;  /* 0x4180000000007820 */ /* 0x000fe20000400000 */
[----:B------:R-:W-:Y:S01]  /*0290*/  LOP3.LUT R13, R13, 0xfffffff0, RZ, 0xc0, !PT ;  /* 0xfffffff00d0d7812 */ /* 0x000fe200078ec0ff */
[----:B------:R-:W-:Y:S01]  /*02a0*/  FADD R5, -R7, 1 ;  /* 0x3f80000007057421 */ /* 0x000fe20000000100 */
[----:B------:R-:W-:Y:S01]  /*02b0*/  FMUL R4, R4, UR6 ;  /* 0x0000000604047c20 */ /* 0x000fe20008400000 */
[----:B------:R-:W-:Y:S01]  /*02c0*/  FADD R6, -R0, 1 ;  /* 0x3f80000000067421 */ /* 0x000fe20000000100 */
[----:B------:R-:W-:Y:S01]  /*02d0*/  IADD3 R13, PT, PT, R12, -R13, RZ ;  /* 0x8000000d0c0d7210 */ /* 0x000fe20007ffe0ff */
[C---:B------:R-:W-:Y:S01]  /*02e0*/  FMUL R15, R5.reuse, R8 ;  /* 0x00000008050f7220 */ /* 0x040fe20000400000 */
[-C--:B------:R-:W-:Y:S01]  /*02f0*/  FMUL R9, R5, R4.reuse ;  /* 0x0000000405097220 */ /* 0x080fe20000400000 */
[C---:B------:R-:W-:Y:S01]  /*0300*/  FMUL R17, R7.reuse, R4 ;  /* 0x0000000407117220 */ /* 0x040fe20000400000 */
[----:B------:R-:W-:Y:S01]  /*0310*/  FMUL R19, R7, R8 ;  /* 0x0000000807137220 */ /* 0x000fe20000400000 */
[----:B-1----:R-:W-:-:S04]  /*0320*/  IMAD.WIDE R4, R11, 0x4, R2 ;  /* 0x000000040b047825 */ /* 0x002fc800078e0202 */
[C---:B------:R-:W-:Y:S01]  /*0330*/  FMUL R7, R6.reuse, R9 ;  /* 0x0000000906077220 */ /* 0x040fe20000400000 */
[----:B------:R-:W-:Y:S01]  /*0340*/  FMUL R11, R6, R15 ;  /* 0x0000000f060b7220 */ /* 0x000fe20000400000 */
[----:B------:R-:W-:-:S04]  /*0350*/  IMAD.WIDE R2, R13, 0x4, R2 ;  /* 0x000000040d027825 */ /* 0x000fc800078e0202 */
[----:B------:R-:W-:Y:S01]  /*0360*/  FMUL R13, R6, R17 ;  /* 0x00000011060d7220 */ /* 0x000fe20000400000 */
[C---:B------:R-:W-:Y:S01]  /*0370*/  FMUL R21, R0.reuse, R15 ;  /* 0x0000000f00157220 */ /* 0x040fe20000400000 */
[----:B------:R-:W-:Y:S01]  /*0380*/  FMUL R9, R0, R9 ;  /* 0x0000000900097220 */ /* 0x000fe20000400000 */
[----:B------:R-:W-:Y:S01]  /*0390*/  FMUL R15, R6, R19 ;  /* 0x00000013060f7220 */ /* 0x000fe20000400000 */
[----:B------:R-:W-:Y:S01]  /*03a0*/  REDG.E.ADD.F32.FTZ.RN.STRONG.GPU desc[UR4][R4.64], R7 ;  /* 0x00000007040079a6 */ /* 0x000fe2000c12f304 */
[C---:B------:R-:W-:Y:S01]  /*03b0*/  FMUL R17, R0.reuse, R17 ;  /* 0x0000001100117220 */ /* 0x040fe20000400000 */
[----:B------:R-:W-:Y:S02]  /*03c0*/  FMUL R19, R0, R19 ;  /* 0x0000001300137220 */ /* 0x000fe40000400000 */
[----:B------:R-:W-:Y:S04]  /*03d0*/  REDG.E.ADD.F32.FTZ.RN.STRONG.GPU desc[UR4][R2.64], R11 ;  /* 0x0000000b020079a6 */ /* 0x000fe8000c12f304 */
[----:B------:R-:W-:Y:S04]  /*03e0*/  REDG.E.ADD.F32.FTZ.RN.STRONG.GPU desc[UR4][R4.64], R13 ;  /* 0x0000000d040079a6 */ /* 0x000fe8000c12f304 */
[----:B------:R-:W-:Y:S04]  /*03f0*/  REDG.E.ADD.F32.FTZ.RN.STRONG.GPU desc[UR4][R4.64], R9 ;  /* 0x00000009040079a6 */ /* 0x000fe8000c12f304 */
[----:B------:R-:W-:Y:S04]  /*0400*/  REDG.E.ADD.F32.FTZ.RN.STRONG.GPU desc[UR4][R2.64], R15 ;  /* 0x0000000f020079a6 */ /* 0x000fe8000c12f304 */
[----:B------:R-:W-:Y:S04]  /*0410*/  REDG.E.ADD.F32.FTZ.RN.STRONG.GPU desc[UR4][R2.64], R21 ;  /* 0x00000015020079a6 */ /* 0x000fe8000c12f304 */
[----:B------:R-:W-:Y:S04]  /*0420*/  REDG.E.ADD.F32.FTZ.RN.STRONG.GPU desc[UR4][R4.64], R17 ;  /* 0x00000011040079a6 */ /* 0x000fe8000c12f304 */
[----:B------:R-:W-:Y:S01]  /*0430*/  REDG.E.ADD.F32.FTZ.RN.STRONG.GPU desc[UR4][R2.64], R19 ;  /* 0x00000013020079a6 */ /* 0x000fe2000c12f304 */
[----:B------:R-:W-:Y:S05]  /*0440*/  EXIT ;  /* 0x000000000000794d */ /* 0x000fea0003800000 */
.L_x_27:
        /* <DEDUP_REMOVED lines=11> */
.L_x_31:


//--------------------- .nv.global.init           --------------------------
	.section	.nv.global.init,"aw",@progbits
	.align	4
.nv.global.init:
	.type		mrg32k3aM1SubSeq,@object
	.size		mrg32k3aM1SubSeq,(mrg32k3aM2SubSeq - mrg32k3aM1SubSeq)
mrg32k3aM1SubSeq:
        /*0000*/ 	.byte	0x0b, 0xcc, 0xee, 0x04, 0x73, 0x29, 0x8b, 0x6f, 0xf6, 0x53, 0x03, 0xf6, 0x23, 0xf6, 0xea, 0xda
        /* <DEDUP_REMOVED lines=125> */
	.type		mrg32k3aM2SubSeq,@object
	.size		mrg32k3aM2SubSeq,(mrg32k3aM1 - mrg32k3aM2SubSeq)
mrg32k3aM2SubSeq:
        /* <DEDUP_REMOVED lines=126> */
	.type		mrg32k3aM1,@object
	.size		mrg32k3aM1,(mrg32k3aM1Seq - mrg32k3aM1)
mrg32k3aM1:
        /* <DEDUP_REMOVED lines=144> */
	.type		mrg32k3aM1Seq,@object
	.size		mrg32k3aM1Seq,(mrg32k3aM2 - mrg32k3aM1Seq)
mrg32k3aM1Seq:
        /* <DEDUP_REMOVED lines=144> */
	.type		mrg32k3aM2,@object
	.size		mrg32k3aM2,(mrg32k3aM2Seq - mrg32k3aM2)
mrg32k3aM2:
        /* <DEDUP_REMOVED lines=144> */
	.type		mrg32k3aM2Seq,@object
	.size		mrg32k3aM2Seq,(precalc_xorwow_matrix - mrg32k3aM2Seq)
mrg32k3aM2Seq:
        /* <DEDUP_REMOVED lines=144> */
	.type		precalc_xorwow_matrix,@object
	.size		precalc_xorwow_matrix,(precalc_xorwow_offset_matrix - precalc_xorwow_matrix)
precalc_xorwow_matrix:
        /* <DEDUP_REMOVED lines=6400> */
	.type		precalc_xorwow_offset_matrix,@object
	.size		precalc_xorwow_offset_matrix,(.L_1 - precalc_xorwow_offset_matrix)
precalc_xorwow_offset_matrix:
        /* <DEDUP_REMOVED lines=6400> */
.L_1:


//--------------------- .nv.shared.reserved.0     --------------------------
	.section	.nv.shared.reserved.0,"aw",@nobits
	.weak		__nv_reservedSMEM_offset_0_alias
	.size		__nv_reservedSMEM_offset_0_alias, 0, 64
	.other		__nv_reservedSMEM_offset_0_alias,@"STO_CUDA_RESERVED_SHARED STV_DEFAULT"
__nv_reservedSMEM_offset_0_alias:
	.zero		0
	.zero		64


//--------------------- .nv.constant0._Z14ParticleKernelPfS_S_S_S_S_ --------------------------
	.section	.nv.constant0._Z14ParticleKernelPfS_S_S_S_S_,"a",@progbits
	.sectionflags	@""
	.align	4
.nv.constant0._Z14ParticleKernelPfS_S_S_S_S_:
	.zero		944


//--------------------- .nv.constant0._Z19InitialVelocityStepPfS_S_S_S_S_ --------------------------
	.section	.nv.constant0._Z19InitialVelocityStepPfS_S_S_S_S_,"a",@progbits
	.sectionflags	@""
	.align	4
.nv.constant0._Z19InitialVelocityStepPfS_S_S_S_S_:
	.zero		944


//--------------------- .nv.constant0._Z18InitParticleArraysPfS_S_S_S_S_ --------------------------
	.section	.nv.constant0._Z18InitParticleArraysPfS_S_S_S_S_,"a",@progbits
	.sectionflags	@""
	.align	4
.nv.constant0._Z18InitParticleArraysPfS_S_S_S_S_:
	.zero		944


//--------------------- .nv.constant0._Z14scatter_chargePfS_S_S_f --------------------------
	.section	.nv.constant0._Z14scatter_chargePfS_S_S_f,"a",@progbits
	.sectionflags	@""
	.align	4
.nv.constant0._Z14scatter_chargePfS_S_S_f:
	.zero		932


//--------------------- SYMBOLS --------------------------

	.type		.nv.reservedSmem.offset0,@object
	.size		.nv.reservedSmem.offset0,0x4
